//
// Generated by NVIDIA NVVM Compiler
//
// Compiler Build ID: CL-36424714
// Cuda compilation tools, release 13.0, V13.0.88
// Based on NVVM 20.0.0
//

.version 9.0
.target sm_100
.address_size 64

	// .globl	_Z23kMeansClusterAssignmentPfPiS_i

.visible .entry _Z23kMeansClusterAssignmentPfPiS_i(
	.param .u64 .ptr .align 1 _Z23kMeansClusterAssignmentPfPiS_i_param_0,
	.param .u64 .ptr .align 1 _Z23kMeansClusterAssignmentPfPiS_i_param_1,
	.param .u64 .ptr .align 1 _Z23kMeansClusterAssignmentPfPiS_i_param_2,
	.param .u32 _Z23kMeansClusterAssignmentPfPiS_i_param_3
)
{
	.reg .pred 	%p<12>;
	.reg .b32 	%r<17>;
	.reg .b32 	%f<82>;
	.reg .b64 	%rd<11>;

	ld.param.u64 	%rd1, [_Z23kMeansClusterAssignmentPfPiS_i_param_0];
	ld.param.u64 	%rd2, [_Z23kMeansClusterAssignmentPfPiS_i_param_1];
	ld.param.u64 	%rd3, [_Z23kMeansClusterAssignmentPfPiS_i_param_2];
	ld.param.u32 	%r2, [_Z23kMeansClusterAssignmentPfPiS_i_param_3];
	mov.u32 	%r3, %ctaid.x;
	mov.u32 	%r4, %ntid.x;
	mov.u32 	%r5, %tid.x;
	mad.lo.s32 	%r1, %r3, %r4, %r5;
	setp.ge.s32 	%p1, %r1, %r2;
	@%p1 bra 	$L__BB0_2;
	cvta.to.global.u64 	%rd4, %rd2;
	cvta.to.global.u64 	%rd5, %rd3;
	cvta.to.global.u64 	%rd6, %rd1;
	shl.b32 	%r6, %r1, 1;
	mul.wide.s32 	%rd7, %r6, 4;
	add.s64 	%rd8, %rd6, %rd7;
	ld.global.f32 	%f1, [%rd8+4];
	ld.global.f32 	%f2, [%rd8];
	ld.global.f32 	%f3, [%rd5];
	ld.global.f32 	%f4, [%rd5+4];
	sub.f32 	%f5, %f3, %f2;
	sub.f32 	%f6, %f4, %f1;
	mul.f32 	%f7, %f6, %f6;
	fma.rn.f32 	%f8, %f5, %f5, %f7;
	sqrt.rn.f32 	%f9, %f8;
	setp.geu.f32 	%p2, %f9, 0f7F7FFFFF;
	selp.f32 	%f10, 0f7F7FFFFF, %f9, %p2;
	selp.s32 	%r7, -1, 0, %p2;
	ld.global.f32 	%f11, [%rd5+8];
	ld.global.f32 	%f12, [%rd5+12];
	sub.f32 	%f13, %f11, %f2;
	sub.f32 	%f14, %f12, %f1;
	mul.f32 	%f15, %f14, %f14;
	fma.rn.f32 	%f16, %f13, %f13, %f15;
	sqrt.rn.f32 	%f17, %f16;
	setp.lt.f32 	%p3, %f17, %f10;
	selp.f32 	%f18, %f17, %f10, %p3;
	selp.b32 	%r8, 1, %r7, %p3;
	ld.global.f32 	%f19, [%rd5+16];
	ld.global.f32 	%f20, [%rd5+20];
	sub.f32 	%f21, %f19, %f2;
	sub.f32 	%f22, %f20, %f1;
	mul.f32 	%f23, %f22, %f22;
	fma.rn.f32 	%f24, %f21, %f21, %f23;
	sqrt.rn.f32 	%f25, %f24;
	setp.lt.f32 	%p4, %f25, %f18;
	selp.f32 	%f26, %f25, %f18, %p4;
	selp.b32 	%r9, 2, %r8, %p4;
	ld.global.f32 	%f27, [%rd5+24];
	ld.global.f32 	%f28, [%rd5+28];
	sub.f32 	%f29, %f27, %f2;
	sub.f32 	%f30, %f28, %f1;
	mul.f32 	%f31, %f30, %f30;
	fma.rn.f32 	%f32, %f29, %f29, %f31;
	sqrt.rn.f32 	%f33, %f32;
	setp.lt.f32 	%p5, %f33, %f26;
	selp.f32 	%f34, %f33, %f26, %p5;
	selp.b32 	%r10, 3, %r9, %p5;
	ld.global.f32 	%f35, [%rd5+32];
	ld.global.f32 	%f36, [%rd5+36];
	sub.f32 	%f37, %f35, %f2;
	sub.f32 	%f38, %f36, %f1;
	mul.f32 	%f39, %f38, %f38;
	fma.rn.f32 	%f40, %f37, %f37, %f39;
	sqrt.rn.f32 	%f41, %f40;
	setp.lt.f32 	%p6, %f41, %f34;
	selp.f32 	%f42, %f41, %f34, %p6;
	selp.b32 	%r11, 4, %r10, %p6;
	ld.global.f32 	%f43, [%rd5+40];
	ld.global.f32 	%f44, [%rd5+44];
	sub.f32 	%f45, %f43, %f2;
	sub.f32 	%f46, %f44, %f1;
	mul.f32 	%f47, %f46, %f46;
	fma.rn.f32 	%f48, %f45, %f45, %f47;
	sqrt.rn.f32 	%f49, %f48;
	setp.lt.f32 	%p7, %f49, %f42;
	selp.f32 	%f50, %f49, %f42, %p7;
	selp.b32 	%r12, 5, %r11, %p7;
	ld.global.f32 	%f51, [%rd5+48];
	ld.global.f32 	%f52, [%rd5+52];
	sub.f32 	%f53, %f51, %f2;
	sub.f32 	%f54, %f52, %f1;
	mul.f32 	%f55, %f54, %f54;
	fma.rn.f32 	%f56, %f53, %f53, %f55;
	sqrt.rn.f32 	%f57, %f56;
	setp.lt.f32 	%p8, %f57, %f50;
	selp.f32 	%f58, %f57, %f50, %p8;
	selp.b32 	%r13, 6, %r12, %p8;
	ld.global.f32 	%f59, [%rd5+56];
	ld.global.f32 	%f60, [%rd5+60];
	sub.f32 	%f61, %f59, %f2;
	sub.f32 	%f62, %f60, %f1;
	mul.f32 	%f63, %f62, %f62;
	fma.rn.f32 	%f64, %f61, %f61, %f63;
	sqrt.rn.f32 	%f65, %f64;
	setp.lt.f32 	%p9, %f65, %f58;
	selp.f32 	%f66, %f65, %f58, %p9;
	selp.b32 	%r14, 7, %r13, %p9;
	ld.global.f32 	%f67, [%rd5+64];
	ld.global.f32 	%f68, [%rd5+68];
	sub.f32 	%f69, %f67, %f2;
	sub.f32 	%f70, %f68, %f1;
	mul.f32 	%f71, %f70, %f70;
	fma.rn.f32 	%f72, %f69, %f69, %f71;
	sqrt.rn.f32 	%f73, %f72;
	setp.lt.f32 	%p10, %f73, %f66;
	selp.f32 	%f74, %f73, %f66, %p10;
	selp.b32 	%r15, 8, %r14, %p10;
	ld.global.f32 	%f75, [%rd5+72];
	ld.global.f32 	%f76, [%rd5+76];
	sub.f32 	%f77, %f75, %f2;
	sub.f32 	%f78, %f76, %f1;
	mul.f32 	%f79, %f78, %f78;
	fma.rn.f32 	%f80, %f77, %f77, %f79;
	sqrt.rn.f32 	%f81, %f80;
	setp.lt.f32 	%p11, %f81, %f74;
	selp.b32 	%r16, 9, %r15, %p11;
	mul.wide.s32 	%rd9, %r1, 4;
	add.s64 	%rd10, %rd4, %rd9;
	st.global.u32 	[%rd10], %r16;
$L__BB0_2:
	ret;

}
	// .globl	_Z20kMeansCentroidUpdatePfPiS_S0_ii
.visible .entry _Z20kMeansCentroidUpdatePfPiS_S0_ii(
	.param .u64 .ptr .align 1 _Z20kMeansCentroidUpdatePfPiS_S0_ii_param_0,
	.param .u64 .ptr .align 1 _Z20kMeansCentroidUpdatePfPiS_S0_ii_param_1,
	.param .u64 .ptr .align 1 _Z20kMeansCentroidUpdatePfPiS_S0_ii_param_2,
	.param .u64 .ptr .align 1 _Z20kMeansCentroidUpdatePfPiS_S0_ii_param_3,
	.param .u32 _Z20kMeansCentroidUpdatePfPiS_S0_ii_param_4,
	.param .u32 _Z20kMeansCentroidUpdatePfPiS_S0_ii_param_5
)
{
	.local .align 16 .b8 	__local_depot1[80];
	.reg .b64 	%SP;
	.reg .b64 	%SPL;
	.reg .pred 	%p<20>;
	.reg .b32 	%r<102>;
	.reg .b32 	%f<152>;
	.reg .b64 	%rd<91>;

	mov.u64 	%SPL, __local_depot1;
	ld.param.u64 	%rd12, [_Z20kMeansCentroidUpdatePfPiS_S0_ii_param_0];
	ld.param.u64 	%rd13, [_Z20kMeansCentroidUpdatePfPiS_S0_ii_param_1];
	ld.param.u64 	%rd14, [_Z20kMeansCentroidUpdatePfPiS_S0_ii_param_2];
	ld.param.u64 	%rd15, [_Z20kMeansCentroidUpdatePfPiS_S0_ii_param_3];
	ld.param.u32 	%r22, [_Z20kMeansCentroidUpdatePfPiS_S0_ii_param_4];
	cvta.to.global.u64 	%rd1, %rd12;
	cvta.to.global.u64 	%rd2, %rd13;
	cvta.to.global.u64 	%rd3, %rd14;
	cvta.to.global.u64 	%rd4, %rd15;
	add.u64 	%rd5, %SPL, 0;
	mov.f32 	%f1, 0f00000000;
	st.local.v4.f32 	[%rd5], {%f1, %f1, %f1, %f1};
	st.local.v4.f32 	[%rd5+16], {%f1, %f1, %f1, %f1};
	st.local.v4.f32 	[%rd5+32], {%f1, %f1, %f1, %f1};
	st.local.v4.f32 	[%rd5+48], {%f1, %f1, %f1, %f1};
	st.local.v4.f32 	[%rd5+64], {%f1, %f1, %f1, %f1};
	setp.lt.s32 	%p1, %r22, 1;
	@%p1 bra 	$L__BB1_12;
	and.b32  	%r1, %r22, 7;
	setp.lt.u32 	%p2, %r22, 8;
	mov.b32 	%r98, 0;
	@%p2 bra 	$L__BB1_4;
	and.b32  	%r98, %r22, 2147483640;
	neg.s32 	%r101, %r98;
	add.s64 	%rd90, %rd2, 16;
	add.s64 	%rd89, %rd1, 32;
$L__BB1_3:
	.pragma "nounroll";
	ld.global.u32 	%r24, [%rd90+-16];
	ld.global.f32 	%f2, [%rd89+-32];
	shl.b32 	%r25, %r24, 1;
	mul.wide.s32 	%rd17, %r25, 4;
	add.s64 	%rd18, %rd5, %rd17;
	ld.local.v2.f32 	{%f3, %f4}, [%rd18];
	add.f32 	%f5, %f2, %f3;
	ld.global.f32 	%f6, [%rd89+-28];
	add.f32 	%f7, %f6, %f4;
	st.local.v2.f32 	[%rd18], {%f5, %f7};
	mul.wide.s32 	%rd19, %r24, 4;
	add.s64 	%rd20, %rd4, %rd19;
	ld.global.u32 	%r26, [%rd20];
	add.s32 	%r27, %r26, 1;
	st.global.u32 	[%rd20], %r27;
	ld.global.u32 	%r28, [%rd90+-12];
	ld.global.f32 	%f8, [%rd89+-24];
	shl.b32 	%r29, %r28, 1;
	mul.wide.s32 	%rd21, %r29, 4;
	add.s64 	%rd22, %rd5, %rd21;
	ld.local.v2.f32 	{%f9, %f10}, [%rd22];
	add.f32 	%f11, %f8, %f9;
	ld.global.f32 	%f12, [%rd89+-20];
	add.f32 	%f13, %f12, %f10;
	st.local.v2.f32 	[%rd22], {%f11, %f13};
	mul.wide.s32 	%rd23, %r28, 4;
	add.s64 	%rd24, %rd4, %rd23;
	ld.global.u32 	%r30, [%rd24];
	add.s32 	%r31, %r30, 1;
	st.global.u32 	[%rd24], %r31;
	ld.global.u32 	%r32, [%rd90+-8];
	ld.global.f32 	%f14, [%rd89+-16];
	shl.b32 	%r33, %r32, 1;
	mul.wide.s32 	%rd25, %r33, 4;
	add.s64 	%rd26, %rd5, %rd25;
	ld.local.v2.f32 	{%f15, %f16}, [%rd26];
	add.f32 	%f17, %f14, %f15;
	ld.global.f32 	%f18, [%rd89+-12];
	add.f32 	%f19, %f18, %f16;
	st.local.v2.f32 	[%rd26], {%f17, %f19};
	mul.wide.s32 	%rd27, %r32, 4;
	add.s64 	%rd28, %rd4, %rd27;
	ld.global.u32 	%r34, [%rd28];
	add.s32 	%r35, %r34, 1;
	st.global.u32 	[%rd28], %r35;
	ld.global.u32 	%r36, [%rd90+-4];
	ld.global.f32 	%f20, [%rd89+-8];
	shl.b32 	%r37, %r36, 1;
	mul.wide.s32 	%rd29, %r37, 4;
	add.s64 	%rd30, %rd5, %rd29;
	ld.local.v2.f32 	{%f21, %f22}, [%rd30];
	add.f32 	%f23, %f20, %f21;
	ld.global.f32 	%f24, [%rd89+-4];
	add.f32 	%f25, %f24, %f22;
	st.local.v2.f32 	[%rd30], {%f23, %f25};
	mul.wide.s32 	%rd31, %r36, 4;
	add.s64 	%rd32, %rd4, %rd31;
	ld.global.u32 	%r38, [%rd32];
	add.s32 	%r39, %r38, 1;
	st.global.u32 	[%rd32], %r39;
	ld.global.u32 	%r40, [%rd90];
	ld.global.f32 	%f26, [%rd89];
	shl.b32 	%r41, %r40, 1;
	mul.wide.s32 	%rd33, %r41, 4;
	add.s64 	%rd34, %rd5, %rd33;
	ld.local.v2.f32 	{%f27, %f28}, [%rd34];
	add.f32 	%f29, %f26, %f27;
	ld.global.f32 	%f30, [%rd89+4];
	add.f32 	%f31, %f30, %f28;
	st.local.v2.f32 	[%rd34], {%f29, %f31};
	mul.wide.s32 	%rd35, %r40, 4;
	add.s64 	%rd36, %rd4, %rd35;
	ld.global.u32 	%r42, [%rd36];
	add.s32 	%r43, %r42, 1;
	st.global.u32 	[%rd36], %r43;
	ld.global.u32 	%r44, [%rd90+4];
	ld.global.f32 	%f32, [%rd89+8];
	shl.b32 	%r45, %r44, 1;
	mul.wide.s32 	%rd37, %r45, 4;
	add.s64 	%rd38, %rd5, %rd37;
	ld.local.v2.f32 	{%f33, %f34}, [%rd38];
	add.f32 	%f35, %f32, %f33;
	ld.global.f32 	%f36, [%rd89+12];
	add.f32 	%f37, %f36, %f34;
	st.local.v2.f32 	[%rd38], {%f35, %f37};
	mul.wide.s32 	%rd39, %r44, 4;
	add.s64 	%rd40, %rd4, %rd39;
	ld.global.u32 	%r46, [%rd40];
	add.s32 	%r47, %r46, 1;
	st.global.u32 	[%rd40], %r47;
	ld.global.u32 	%r48, [%rd90+8];
	ld.global.f32 	%f38, [%rd89+16];
	shl.b32 	%r49, %r48, 1;
	mul.wide.s32 	%rd41, %r49, 4;
	add.s64 	%rd42, %rd5, %rd41;
	ld.local.v2.f32 	{%f39, %f40}, [%rd42];
	add.f32 	%f41, %f38, %f39;
	ld.global.f32 	%f42, [%rd89+20];
	add.f32 	%f43, %f42, %f40;
	st.local.v2.f32 	[%rd42], {%f41, %f43};
	mul.wide.s32 	%rd43, %r48, 4;
	add.s64 	%rd44, %rd4, %rd43;
	ld.global.u32 	%r50, [%rd44];
	add.s32 	%r51, %r50, 1;
	st.global.u32 	[%rd44], %r51;
	ld.global.u32 	%r52, [%rd90+12];
	ld.global.f32 	%f44, [%rd89+24];
	shl.b32 	%r53, %r52, 1;
	mul.wide.s32 	%rd45, %r53, 4;
	add.s64 	%rd46, %rd5, %rd45;
	ld.local.v2.f32 	{%f45, %f46}, [%rd46];
	add.f32 	%f47, %f44, %f45;
	ld.global.f32 	%f48, [%rd89+28];
	add.f32 	%f49, %f48, %f46;
	st.local.v2.f32 	[%rd46], {%f47, %f49};
	mul.wide.s32 	%rd47, %r52, 4;
	add.s64 	%rd48, %rd4, %rd47;
	ld.global.u32 	%r54, [%rd48];
	add.s32 	%r55, %r54, 1;
	st.global.u32 	[%rd48], %r55;
	add.s32 	%r101, %r101, 8;
	add.s64 	%rd90, %rd90, 32;
	add.s64 	%rd89, %rd89, 64;
	setp.eq.s32 	%p3, %r101, 0;
	@%p3 bra 	$L__BB1_4;
	bra.uni 	$L__BB1_3;
$L__BB1_4:
	setp.eq.s32 	%p4, %r1, 0;
	@%p4 bra 	$L__BB1_12;
	and.b32  	%r5, %r22, 3;
	setp.lt.u32 	%p5, %r1, 4;
	@%p5 bra 	$L__BB1_7;
	mul.wide.u32 	%rd49, %r98, 4;
	add.s64 	%rd50, %rd2, %rd49;
	ld.global.u32 	%r56, [%rd50];
	shl.b32 	%r57, %r98, 1;
	mul.wide.u32 	%rd51, %r57, 4;
	add.s64 	%rd52, %rd1, %rd51;
	ld.global.f32 	%f50, [%rd52];
	shl.b32 	%r58, %r56, 1;
	mul.wide.s32 	%rd53, %r58, 4;
	add.s64 	%rd54, %rd5, %rd53;
	ld.local.v2.f32 	{%f51, %f52}, [%rd54];
	add.f32 	%f53, %f50, %f51;
	ld.global.f32 	%f54, [%rd52+4];
	add.f32 	%f55, %f54, %f52;
	st.local.v2.f32 	[%rd54], {%f53, %f55};
	mul.wide.s32 	%rd55, %r56, 4;
	add.s64 	%rd56, %rd4, %rd55;
	ld.global.u32 	%r59, [%rd56];
	add.s32 	%r60, %r59, 1;
	st.global.u32 	[%rd56], %r60;
	ld.global.u32 	%r61, [%rd50+4];
	ld.global.f32 	%f56, [%rd52+8];
	shl.b32 	%r62, %r61, 1;
	mul.wide.s32 	%rd57, %r62, 4;
	add.s64 	%rd58, %rd5, %rd57;
	ld.local.v2.f32 	{%f57, %f58}, [%rd58];
	add.f32 	%f59, %f56, %f57;
	ld.global.f32 	%f60, [%rd52+12];
	add.f32 	%f61, %f60, %f58;
	st.local.v2.f32 	[%rd58], {%f59, %f61};
	mul.wide.s32 	%rd59, %r61, 4;
	add.s64 	%rd60, %rd4, %rd59;
	ld.global.u32 	%r63, [%rd60];
	add.s32 	%r64, %r63, 1;
	st.global.u32 	[%rd60], %r64;
	ld.global.u32 	%r65, [%rd50+8];
	ld.global.f32 	%f62, [%rd52+16];
	shl.b32 	%r66, %r65, 1;
	mul.wide.s32 	%rd61, %r66, 4;
	add.s64 	%rd62, %rd5, %rd61;
	ld.local.v2.f32 	{%f63, %f64}, [%rd62];
	add.f32 	%f65, %f62, %f63;
	ld.global.f32 	%f66, [%rd52+20];
	add.f32 	%f67, %f66, %f64;
	st.local.v2.f32 	[%rd62], {%f65, %f67};
	mul.wide.s32 	%rd63, %r65, 4;
	add.s64 	%rd64, %rd4, %rd63;
	ld.global.u32 	%r67, [%rd64];
	add.s32 	%r68, %r67, 1;
	st.global.u32 	[%rd64], %r68;
	ld.global.u32 	%r69, [%rd50+12];
	ld.global.f32 	%f68, [%rd52+24];
	shl.b32 	%r70, %r69, 1;
	mul.wide.s32 	%rd65, %r70, 4;
	add.s64 	%rd66, %rd5, %rd65;
	ld.local.v2.f32 	{%f69, %f70}, [%rd66];
	add.f32 	%f71, %f68, %f69;
	ld.global.f32 	%f72, [%rd52+28];
	add.f32 	%f73, %f72, %f70;
	st.local.v2.f32 	[%rd66], {%f71, %f73};
	mul.wide.s32 	%rd67, %r69, 4;
	add.s64 	%rd68, %rd4, %rd67;
	ld.global.u32 	%r71, [%rd68];
	add.s32 	%r72, %r71, 1;
	st.global.u32 	[%rd68], %r72;
	add.s32 	%r98, %r98, 4;
$L__BB1_7:
	setp.eq.s32 	%p6, %r5, 0;
	@%p6 bra 	$L__BB1_12;
	setp.eq.s32 	%p7, %r5, 1;
	@%p7 bra 	$L__BB1_10;
	mul.wide.u32 	%rd69, %r98, 4;
	add.s64 	%rd70, %rd2, %rd69;
	ld.global.u32 	%r73, [%rd70];
	shl.b32 	%r74, %r98, 1;
	mul.wide.u32 	%rd71, %r74, 4;
	add.s64 	%rd72, %rd1, %rd71;
	ld.global.f32 	%f74, [%rd72];
	shl.b32 	%r75, %r73, 1;
	mul.wide.s32 	%rd73, %r75, 4;
	add.s64 	%rd74, %rd5, %rd73;
	ld.local.v2.f32 	{%f75, %f76}, [%rd74];
	add.f32 	%f77, %f74, %f75;
	ld.global.f32 	%f78, [%rd72+4];
	add.f32 	%f79, %f78, %f76;
	st.local.v2.f32 	[%rd74], {%f77, %f79};
	mul.wide.s32 	%rd75, %r73, 4;
	add.s64 	%rd76, %rd4, %rd75;
	ld.global.u32 	%r76, [%rd76];
	add.s32 	%r77, %r76, 1;
	st.global.u32 	[%rd76], %r77;
	ld.global.u32 	%r78, [%rd70+4];
	ld.global.f32 	%f80, [%rd72+8];
	shl.b32 	%r79, %r78, 1;
	mul.wide.s32 	%rd77, %r79, 4;
	add.s64 	%rd78, %rd5, %rd77;
	ld.local.v2.f32 	{%f81, %f82}, [%rd78];
	add.f32 	%f83, %f80, %f81;
	ld.global.f32 	%f84, [%rd72+12];
	add.f32 	%f85, %f84, %f82;
	st.local.v2.f32 	[%rd78], {%f83, %f85};
	mul.wide.s32 	%rd79, %r78, 4;
	add.s64 	%rd80, %rd4, %rd79;
	ld.global.u32 	%r80, [%rd80];
	add.s32 	%r81, %r80, 1;
	st.global.u32 	[%rd80], %r81;
	add.s32 	%r98, %r98, 2;
$L__BB1_10:
	and.b32  	%r82, %r22, 1;
	setp.eq.b32 	%p8, %r82, 1;
	not.pred 	%p9, %p8;
	@%p9 bra 	$L__BB1_12;
	mul.wide.u32 	%rd81, %r98, 4;
	add.s64 	%rd82, %rd2, %rd81;
	ld.global.u32 	%r83, [%rd82];
	shl.b32 	%r84, %r98, 1;
	mul.wide.u32 	%rd83, %r84, 4;
	add.s64 	%rd84, %rd1, %rd83;
	ld.global.f32 	%f86, [%rd84];
	shl.b32 	%r85, %r83, 1;
	mul.wide.s32 	%rd85, %r85, 4;
	add.s64 	%rd86, %rd5, %rd85;
	ld.local.v2.f32 	{%f87, %f88}, [%rd86];
	add.f32 	%f89, %f86, %f87;
	ld.global.f32 	%f90, [%rd84+4];
	add.f32 	%f91, %f90, %f88;
	st.local.v2.f32 	[%rd86], {%f89, %f91};
	mul.wide.s32 	%rd87, %r83, 4;
	add.s64 	%rd88, %rd4, %rd87;
	ld.global.u32 	%r86, [%rd88];
	add.s32 	%r87, %r86, 1;
	st.global.u32 	[%rd88], %r87;
$L__BB1_12:
	ld.global.u32 	%r12, [%rd4];
	setp.eq.s32 	%p10, %r12, 0;
	@%p10 bra 	$L__BB1_14;
	ld.local.v2.f32 	{%f92, %f93}, [%rd5];
	cvt.rn.f32.s32 	%f94, %r12;
	div.rn.f32 	%f95, %f92, %f94;
	st.global.f32 	[%rd3], %f95;
	ld.global.u32 	%r88, [%rd4];
	cvt.rn.f32.s32 	%f96, %r88;
	div.rn.f32 	%f97, %f93, %f96;
	st.global.f32 	[%rd3+4], %f97;
$L__BB1_14:
	ld.global.u32 	%r13, [%rd4+4];
	setp.eq.s32 	%p11, %r13, 0;
	@%p11 bra 	$L__BB1_16;
	ld.local.v2.f32 	{%f98, %f99}, [%rd5+8];
	cvt.rn.f32.s32 	%f100, %r13;
	div.rn.f32 	%f101, %f98, %f100;
	st.global.f32 	[%rd3+8], %f101;
	ld.global.u32 	%r89, [%rd4+4];
	cvt.rn.f32.s32 	%f102, %r89;
	div.rn.f32 	%f103, %f99, %f102;
	st.global.f32 	[%rd3+12], %f103;
$L__BB1_16:
	ld.global.u32 	%r14, [%rd4+8];
	setp.eq.s32 	%p12, %r14, 0;
	@%p12 bra 	$L__BB1_18;
	ld.local.v2.f32 	{%f104, %f105}, [%rd5+16];
	cvt.rn.f32.s32 	%f106, %r14;
	div.rn.f32 	%f107, %f104, %f106;
	st.global.f32 	[%rd3+16], %f107;
	ld.global.u32 	%r90, [%rd4+8];
	cvt.rn.f32.s32 	%f108, %r90;
	div.rn.f32 	%f109, %f105, %f108;
	st.global.f32 	[%rd3+20], %f109;
$L__BB1_18:
	ld.global.u32 	%r15, [%rd4+12];
	setp.eq.s32 	%p13, %r15, 0;
	@%p13 bra 	$L__BB1_20;
	ld.local.v2.f32 	{%f110, %f111}, [%rd5+24];
	cvt.rn.f32.s32 	%f112, %r15;
	div.rn.f32 	%f113, %f110, %f112;
	st.global.f32 	[%rd3+24], %f113;
	ld.global.u32 	%r91, [%rd4+12];
	cvt.rn.f32.s32 	%f114, %r91;
	div.rn.f32 	%f115, %f111, %f114;
	st.global.f32 	[%rd3+28], %f115;
$L__BB1_20:
	ld.global.u32 	%r16, [%rd4+16];
	setp.eq.s32 	%p14, %r16, 0;
	@%p14 bra 	$L__BB1_22;
	ld.local.v2.f32 	{%f116, %f117}, [%rd5+32];
	cvt.rn.f32.s32 	%f118, %r16;
	div.rn.f32 	%f119, %f116, %f118;
	st.global.f32 	[%rd3+32], %f119;
	ld.global.u32 	%r92, [%rd4+16];
	cvt.rn.f32.s32 	%f120, %r92;
	div.rn.f32 	%f121, %f117, %f120;
	st.global.f32 	[%rd3+36], %f121;
$L__BB1_22:
	ld.global.u32 	%r17, [%rd4+20];
	setp.eq.s32 	%p15, %r17, 0;
	@%p15 bra 	$L__BB1_24;
	ld.local.v2.f32 	{%f122, %f123}, [%rd5+40];
	cvt.rn.f32.s32 	%f124, %r17;
	div.rn.f32 	%f125, %f122, %f124;
	st.global.f32 	[%rd3+40], %f125;
	ld.global.u32 	%r93, [%rd4+20];
	cvt.rn.f32.s32 	%f126, %r93;
	div.rn.f32 	%f127, %f123, %f126;
	st.global.f32 	[%rd3+44], %f127;
$L__BB1_24:
	ld.global.u32 	%r18, [%rd4+24];
	setp.eq.s32 	%p16, %r18, 0;
	@%p16 bra 	$L__BB1_26;
	ld.local.v2.f32 	{%f128, %f129}, [%rd5+48];
	cvt.rn.f32.s32 	%f130, %r18;
	div.rn.f32 	%f131, %f128, %f130;
	st.global.f32 	[%rd3+48], %f131;
	ld.global.u32 	%r94, [%rd4+24];
	cvt.rn.f32.s32 	%f132, %r94;
	div.rn.f32 	%f133, %f129, %f132;
	st.global.f32 	[%rd3+52], %f133;
$L__BB1_26:
	ld.global.u32 	%r19, [%rd4+28];
	setp.eq.s32 	%p17, %r19, 0;
	@%p17 bra 	$L__BB1_28;
	ld.local.v2.f32 	{%f134, %f135}, [%rd5+56];
	cvt.rn.f32.s32 	%f136, %r19;
	div.rn.f32 	%f137, %f134, %f136;
	st.global.f32 	[%rd3+56], %f137;
	ld.global.u32 	%r95, [%rd4+28];
	cvt.rn.f32.s32 	%f138, %r95;
	div.rn.f32 	%f139, %f135, %f138;
	st.global.f32 	[%rd3+60], %f139;
$L__BB1_28:
	ld.global.u32 	%r20, [%rd4+32];
	setp.eq.s32 	%p18, %r20, 0;
	@%p18 bra 	$L__BB1_30;
	ld.local.v2.f32 	{%f140, %f141}, [%rd5+64];
	cvt.rn.f32.s32 	%f142, %r20;
	div.rn.f32 	%f143, %f140, %f142;
	st.global.f32 	[%rd3+64], %f143;
	ld.global.u32 	%r96, [%rd4+32];
	cvt.rn.f32.s32 	%f144, %r96;
	div.rn.f32 	%f145, %f141, %f144;
	st.global.f32 	[%rd3+68], %f145;
$L__BB1_30:
	ld.global.u32 	%r21, [%rd4+36];
	setp.eq.s32 	%p19, %r21, 0;
	@%p19 bra 	$L__BB1_32;
	ld.local.v2.f32 	{%f146, %f147}, [%rd5+72];
	cvt.rn.f32.s32 	%f148, %r21;
	div.rn.f32 	%f149, %f146, %f148;
	st.global.f32 	[%rd3+72], %f149;
	ld.global.u32 	%r97, [%rd4+36];
	cvt.rn.f32.s32 	%f150, %r97;
	div.rn.f32 	%f151, %f147, %f150;
	st.global.f32 	[%rd3+76], %f151;
$L__BB1_32:
	ret;

}


// ===== COMPILED SASS (sm_100) =====

	.target	sm_100

	.elftype	@"ET_EXEC"


//--------------------- .note.nv.tkinfo           --------------------------
	.section	.note.nv.tkinfo,"",@"SHT_NOTE"
	.sectionflags	@"SHF_NOTE_NV_TKINFO"
	.tkinfo
        /*0018*/ 	.word	0x00000002
        /*0030*/ 	.string	""
        /*0030*/ 	.string	"ptxas"
        /*0030*/ 	.string	"Cuda compilation tools, release 13.0, V13.0.88"
        /*0030*/ 	.string	"Build cuda_13.0.r13.0/compiler.36424714_0"
        /*0030*/ 	.string	"-arch sm_100 -m 64 "



//--------------------- .note.nv.cuinfo           --------------------------
	.section	.note.nv.cuinfo,"",@"SHT_NOTE"
	.sectionflags	@"SHF_NOTE_NV_CUINFO"
        /*0018*/ 	.short	0x0002
        /*001a*/ 	.short	0x0064
        /*001c*/ 	.short	0x0082
	.zero		2


//--------------------- .nv.info                  --------------------------
	.section	.nv.info,"",@"SHT_CUDA_INFO"
	.align	4


	//----- nvinfo : EIATTR_REGCOUNT
	.align		4
        /*0000*/ 	.byte	0x04, 0x2f
        /*0002*/ 	.short	(.L_1 - .L_0)
	.align		4
.L_0:
        /*0004*/ 	.word	index@(_Z23kMeansClusterAssignmentPfPiS_i)
        /*0008*/ 	.word	0x00000012


	//----- nvinfo : EIATTR_FRAME_SIZE
	.align		4
.L_1:
        /*000c*/ 	.byte	0x04, 0x11
        /*000e*/ 	.short	(.L_3 - .L_2)
	.align		4
.L_2:
        /*0010*/ 	.word	index@($__internal_1_$__cuda_sm20_sqrt_rn_f32_slowpath)
        /*0014*/ 	.word	0x00000000


	//----- nvinfo : EIATTR_FRAME_SIZE
	.align		4
.L_3:
        /*0018*/ 	.byte	0x04, 0x11
        /*001a*/ 	.short	(.L_5 - .L_4)
	.align		4
.L_4:
        /*001c*/ 	.word	index@(_Z23kMeansClusterAssignmentPfPiS_i)
        /*0020*/ 	.word	0x00000000


	//----- nvinfo : EIATTR_REGCOUNT
	.align		4
.L_5:
        /*0024*/ 	.byte	0x04, 0x2f
        /*0026*/ 	.short	(.L_7 - .L_6)
	.align		4
.L_6:
        /*0028*/ 	.word	index@(_Z20kMeansCentroidUpdatePfPiS_S0_ii)
        /*002c*/ 	.word	0x00000020


	//----- nvinfo : EIATTR_FRAME_SIZE
	.align		4
.L_7:
        /*0030*/ 	.byte	0x04, 0x11
        /*0032*/ 	.short	(.L_9 - .L_8)
	.align		4
.L_8:
        /*0034*/ 	.word	index@($__internal_0_$__cuda_sm3x_div_rn_noftz_f32_slowpath)
        /*0038*/ 	.word	0x00000050


	//----- nvinfo : EIATTR_FRAME_SIZE
	.align		4
.L_9:
        /*003c*/ 	.byte	0x04, 0x11
        /*003e*/ 	.short	(.L_11 - .L_10)
	.align		4
.L_10:
        /*0040*/ 	.word	index@(_Z20kMeansCentroidUpdatePfPiS_S0_ii)
        /*0044*/ 	.word	0x00000050


	//----- nvinfo : EIATTR_MIN_STACK_SIZE
	.align		4
.L_11:
        /*0048*/ 	.byte	0x04, 0x12
        /*004a*/ 	.short	(.L_13 - .L_12)
	.align		4
.L_12:
        /*004c*/ 	.word	index@(_Z20kMeansCentroidUpdatePfPiS_S0_ii)
        /*0050*/ 	.word	0x00000050


	//----- nvinfo : EIATTR_MIN_STACK_SIZE
	.align		4
.L_13:
        /*0054*/ 	.byte	0x04, 0x12
        /*0056*/ 	.short	(.L_15 - .L_14)
	.align		4
.L_14:
        /*0058*/ 	.word	index@(_Z23kMeansClusterAssignmentPfPiS_i)
        /*005c*/ 	.word	0x00000000
.L_15:


//--------------------- .nv.compat                --------------------------
	.section	.nv.compat,"",@"SHT_CUDA_COMPAT_INFO"
	.align	4
        /*0000*/ 	.byte	0x02, 0x09, 0x00, 0x00, 0x02, 0x02, 0x01, 0x00, 0x02, 0x05, 0x05, 0x00, 0x03, 0x07, 0x01, 0x01
        /*0010*/ 	.byte	0x02, 0x03, 0x00, 0x00, 0x02, 0x06, 0x01, 0x00, 0x04, 0x0b, 0x08, 0x00, 0x01, 0x00, 0x00, 0x00
        /*0020*/ 	.byte	0x00, 0x00, 0x00, 0x00


//--------------------- .nv.info._Z20kMeansCentroidUpdatePfPiS_S0_ii --------------------------
	.section	.nv.info._Z20kMeansCentroidUpdatePfPiS_S0_ii,"",@"SHT_CUDA_INFO"
	.sectionflags	@""
	.align	4


	//----- nvinfo : EIATTR_CUDA_API_VERSION
	.align		4
        /*0000*/ 	.byte	0x04, 0x37
        /*0002*/ 	.short	(.L_17 - .L_16)
.L_16:
        /*0004*/ 	.word	0x00000082


	//----- nvinfo : EIATTR_KPARAM_INFO
	.align		4
.L_17:
        /*0008*/ 	.byte	0x04, 0x17
        /*000a*/ 	.short	(.L_19 - .L_18)
.L_18:
        /*000c*/ 	.word	0x00000000
        /*0010*/ 	.short	0x0005
        /*0012*/ 	.short	0x0024
        /*0014*/ 	.byte	0x00, 0xf0, 0x11, 0x00


	//----- nvinfo : EIATTR_KPARAM_INFO
	.align		4
.L_19:
        /*0018*/ 	.byte	0x04, 0x17
        /*001a*/ 	.short	(.L_21 - .L_20)
.L_20:
        /*001c*/ 	.word	0x00000000
        /*0020*/ 	.short	0x0004
        /*0022*/ 	.short	0x0020
        /*0024*/ 	.byte	0x00, 0xf0, 0x11, 0x00


	//----- nvinfo : EIATTR_KPARAM_INFO
	.align		4
.L_21:
        /*0028*/ 	.byte	0x04, 0x17
        /*002a*/ 	.short	(.L_23 - .L_22)
.L_22:
        /*002c*/ 	.word	0x00000000
        /*0030*/ 	.short	0x0003
        /*0032*/ 	.short	0x0018
        /*0034*/ 	.byte	0x00, 0xf5, 0x21, 0x00


	//----- nvinfo : EIATTR_KPARAM_INFO
	.align		4
.L_23:
        /*0038*/ 	.byte	0x04, 0x17
        /*003a*/ 	.short	(.L_25 - .L_24)
.L_24:
        /*003c*/ 	.word	0x00000000
        /*0040*/ 	.short	0x0002
        /*0042*/ 	.short	0x0010
        /*0044*/ 	.byte	0x00, 0xf5, 0x21, 0x00


	//----- nvinfo : EIATTR_KPARAM_INFO
	.align		4
.L_25:
        /*0048*/ 	.byte	0x04, 0x17
        /*004a*/ 	.short	(.L_27 - .L_26)
.L_26:
        /*004c*/ 	.word	0x00000000
        /*0050*/ 	.short	0x0001
        /*0052*/ 	.short	0x0008
        /*0054*/ 	.byte	0x00, 0xf5, 0x21, 0x00


	//----- nvinfo : EIATTR_KPARAM_INFO
	.align		4
.L_27:
        /*0058*/ 	.byte	0x04, 0x17
        /*005a*/ 	.short	(.L_29 - .L_28)
.L_28:
        /*005c*/ 	.word	0x00000000
        /*0060*/ 	.short	0x0000
        /*0062*/ 	.short	0x0000
        /*0064*/ 	.byte	0x00, 0xf5, 0x21, 0x00


	//----- nvinfo : EIATTR_SPARSE_MMA_MASK
	.align		4
.L_29:
        /*0068*/ 	.byte	0x03, 0x50
        /*006a*/ 	.short	0x0000


	//----- nvinfo : EIATTR_MAXREG_COUNT
	.align		4
        /*006c*/ 	.byte	0x03, 0x1b
        /*006e*/ 	.short	0x00ff


	//----- nvinfo : EIATTR_MERCURY_ISA_VERSION
	.align		4
        /*0070*/ 	.byte	0x03, 0x5f
        /*0072*/ 	.short	0x0101


	//----- nvinfo : EIATTR_VRC_CTA_INIT_COUNT
	.align		4
        /*0074*/ 	.byte	0x02, 0x4a
	.zero		1
	.zero		1


	//----- nvinfo : EIATTR_EXIT_INSTR_OFFSETS
	.align		4
        /*0078*/ 	.byte	0x04, 0x1c
        /*007a*/ 	.short	(.L_31 - .L_30)


	//   ....[0]....
.L_30:
        /*007c*/ 	.word	0x000024f0


	//   ....[1]....
        /*0080*/ 	.word	0x00002700


	//----- nvinfo : EIATTR_CRS_STACK_SIZE
	.align		4
.L_31:
        /*0084*/ 	.byte	0x04, 0x1e
        /*0086*/ 	.short	(.L_33 - .L_32)
.L_32:
        /*0088*/ 	.word	0x00000000


	//----- nvinfo : EIATTR_CBANK_PARAM_SIZE
	.align		4
.L_33:
        /*008c*/ 	.byte	0x03, 0x19
        /*008e*/ 	.short	0x0028


	//----- nvinfo : EIATTR_PARAM_CBANK
	.align		4
        /*0090*/ 	.byte	0x04, 0x0a
        /*0092*/ 	.short	(.L_35 - .L_34)
	.align		4
.L_34:
        /*0094*/ 	.word	index@(.nv.constant0._Z20kMeansCentroidUpdatePfPiS_S0_ii)
        /*0098*/ 	.short	0x0380
        /*009a*/ 	.short	0x0028


	//----- nvinfo : EIATTR_SW_WAR
	.align		4
.L_35:
        /*009c*/ 	.byte	0x04, 0x36
        /*009e*/ 	.short	(.L_37 - .L_36)
.L_36:
        /*00a0*/ 	.word	0x00000008
.L_37:


//--------------------- .nv.info._Z23kMeansClusterAssignmentPfPiS_i --------------------------
	.section	.nv.info._Z23kMeansClusterAssignmentPfPiS_i,"",@"SHT_CUDA_INFO"
	.sectionflags	@""
	.align	4


	//----- nvinfo : EIATTR_CUDA_API_VERSION
	.align		4
        /*0000*/ 	.byte	0x04, 0x37
        /*0002*/ 	.short	(.L_39 - .L_38)
.L_38:
        /*0004*/ 	.word	0x00000082


	//----- nvinfo : EIATTR_KPARAM_INFO
	.align		4
.L_39:
        /*0008*/ 	.byte	0x04, 0x17
        /*000a*/ 	.short	(.L_41 - .L_40)
.L_40:
        /*000c*/ 	.word	0x00000000
        /*0010*/ 	.short	0x0003
        /*0012*/ 	.short	0x0018
        /*0014*/ 	.byte	0x00, 0xf0, 0x11, 0x00


	//----- nvinfo : EIATTR_KPARAM_INFO
	.align		4
.L_41:
        /*0018*/ 	.byte	0x04, 0x17
        /*001a*/ 	.short	(.L_43 - .L_42)
.L_42:
        /*001c*/ 	.word	0x00000000
        /*0020*/ 	.short	0x0002
        /*0022*/ 	.short	0x0010
        /*0024*/ 	.byte	0x00, 0xf5, 0x21, 0x00


	//----- nvinfo : EIATTR_KPARAM_INFO
	.align		4
.L_43:
        /*0028*/ 	.byte	0x04, 0x17
        /*002a*/ 	.short	(.L_45 - .L_44)
.L_44:
        /*002c*/ 	.word	0x00000000
        /*0030*/ 	.short	0x0001
        /*0032*/ 	.short	0x0008
        /*0034*/ 	.byte	0x00, 0xf5, 0x21, 0x00


	//----- nvinfo : EIATTR_KPARAM_INFO
	.align		4
.L_45:
        /*0038*/ 	.byte	0x04, 0x17
        /*003a*/ 	.short	(.L_47 - .L_46)
.L_46:
        /*003c*/ 	.word	0x00000000
        /*0040*/ 	.short	0x0000
        /*0042*/ 	.short	0x0000
        /*0044*/ 	.byte	0x00, 0xf5, 0x21, 0x00


	//----- nvinfo : EIATTR_SPARSE_MMA_MASK
	.align		4
.L_47:
        /*0048*/ 	.byte	0x03, 0x50
        /*004a*/ 	.short	0x0000


	//----- nvinfo : EIATTR_MAXREG_COUNT
	.align		4
        /*004c*/ 	.byte	0x03, 0x1b
        /*004e*/ 	.short	0x00ff


	//----- nvinfo : EIATTR_MERCURY_ISA_VERSION
	.align		4
        /*0050*/ 	.byte	0x03, 0x5f
        /*0052*/ 	.short	0x0101


	//----- nvinfo : EIATTR_VRC_CTA_INIT_COUNT
	.align		4
        /*0054*/ 	.byte	0x02, 0x4a
	.zero		1
	.zero		1


	//----- nvinfo : EIATTR_EXIT_INSTR_OFFSETS
	.align		4
        /*0058*/ 	.byte	0x04, 0x1c
        /*005a*/ 	.short	(.L_49 - .L_48)


	//   ....[0]....
.L_48:
        /*005c*/ 	.word	0x00000070


	//   ....[1]....
        /*0060*/ 	.word	0x00000f80


	//----- nvinfo : EIATTR_CRS_STACK_SIZE
	.align		4
.L_49:
        /*0064*/ 	.byte	0x04, 0x1e
        /*0066*/ 	.short	(.L_51 - .L_50)
.L_50:
        /*0068*/ 	.word	0x00000000


	//----- nvinfo : EIATTR_CBANK_PARAM_SIZE
	.align		4
.L_51:
        /*006c*/ 	.byte	0x03, 0x19
        /*006e*/ 	.short	0x001c


	//----- nvinfo : EIATTR_PARAM_CBANK
	.align		4
        /*0070*/ 	.byte	0x04, 0x0a
        /*0072*/ 	.short	(.L_53 - .L_52)
	.align		4
.L_52:
        /*0074*/ 	.word	index@(.nv.constant0._Z23kMeansClusterAssignmentPfPiS_i)
        /*0078*/ 	.short	0x0380
        /*007a*/ 	.short	0x001c


	//----- nvinfo : EIATTR_SW_WAR
	.align		4
.L_53:
        /*007c*/ 	.byte	0x04, 0x36
        /*007e*/ 	.short	(.L_55 - .L_54)
.L_54:
        /*0080*/ 	.word	0x00000008
.L_55:


//--------------------- .nv.callgraph             --------------------------
	.section	.nv.callgraph,"",@"SHT_CUDA_CALLGRAPH"
	.align	4
	.sectionentsize	8
	.align		4
        /*0000*/ 	.word	0x00000000
	.align		4
        /*0004*/ 	.word	0xffffffff
	.align		4
        /*0008*/ 	.word	0x00000000
	.align		4
        /*000c*/ 	.word	0xfffffffe
	.align		4
        /*0010*/ 	.word	0x00000000
	.align		4
        /*0014*/ 	.word	0xfffffffd
	.align		4
        /*0018*/ 	.word	0x00000000
	.align		4
        /*001c*/ 	.word	0xfffffffc


//--------------------- .text._Z20kMeansCentroidUpdatePfPiS_S0_ii --------------------------
	.section	.text._Z20kMeansCentroidUpdatePfPiS_S0_ii,"ax",@progbits
	.align	128
        .global         _Z20kMeansCentroidUpdatePfPiS_S0_ii
        .type           _Z20kMeansCentroidUpdatePfPiS_S0_ii,@function
        .size           _Z20kMeansCentroidUpdatePfPiS_S0_ii,(.L_x_75 - _Z20kMeansCentroidUpdatePfPiS_S0_ii)
        .other          _Z20kMeansCentroidUpdatePfPiS_S0_ii,@"STO_CUDA_ENTRY STV_DEFAULT"
_Z20kMeansCentroidUpdatePfPiS_S0_ii:
.text._Z20kMeansCentroidUpdatePfPiS_S0_ii:
[----:B------:R-:W0:Y:S01]  /*0000*/  LDC R1, c[0x0][0x37c] ;  /* 0x0000df00ff017b82 */ /* 0x000e220000000800 */
[----:B------:R-:W1:Y:S01]  /*0010*/  LDCU UR4, c[0x0][0x3a0] ;  /* 0x00007400ff0477ac */ /* 0x000e620008000800 */
[----:B0-----:R-:W-:Y:S01]  /*0020*/  IADD3 R1, PT, PT, R1, -0x50, RZ ;  /* 0xffffffb001017810 */ /* 0x001fe20007ffe0ff */
[----:B------:R-:W0:Y:S04]  /*0030*/  LDCU.64 UR14, c[0x0][0x358] ;  /* 0x00006b00ff0e77ac */ /* 0x000e280008000a00 */
[----:B------:R2:W-:Y:S04]  /*0040*/  STL.128 [R1], RZ ;  /* 0x000000ff01007387 */ /* 0x0005e80000100c00 */
[----:B------:R2:W-:Y:S04]  /*0050*/  STL.128 [R1+0x10], RZ ;  /* 0x000010ff01007387 */ /* 0x0005e80000100c00 */
[----:B------:R2:W-:Y:S04]  /*0060*/  STL.128 [R1+0x20], RZ ;  /* 0x000020ff01007387 */ /* 0x0005e80000100c00 */
[----:B------:R2:W-:Y:S01]  /*0070*/  STL.128 [R1+0x30], RZ ;  /* 0x000030ff01007387 */ /* 0x0005e20000100c00 */
[----:B-1----:R-:W-:-:S03]  /*0080*/  UISETP.GE.AND UP0, UPT, UR4, 0x1, UPT ;  /* 0x000000010400788c */ /* 0x002fc6000bf06270 */
[----:B------:R2:W-:Y:S06]  /*0090*/  STL.128 [R1+0x40], RZ ;  /* 0x000040ff01007387 */ /* 0x0005ec0000100c00 */
[----:B0-----:R-:W-:Y:S05]  /*00a0*/  BRA.U !UP0, `(.L_x_0) ;  /* 0x0000000d08f47547 */ /* 0x001fea000b800000 */
[----:B------:R-:W-:Y:S01]  /*00b0*/  UISETP.GE.U32.AND UP1, UPT, UR4, 0x8, UPT ;  /* 0x000000080400788c */ /* 0x000fe2000bf26070 */
[----:B------:R-:W-:Y:S01]  /*00c0*/  HFMA2 R0, -RZ, RZ, 0, 0 ;  /* 0x00000000ff007431 */ /* 0x000fe200000001ff */
[----:B------:R-:W-:-:S04]  /*00d0*/  ULOP3.LUT UR12, UR4, 0x7, URZ, 0xc0, !UPT ;  /* 0x00000007040c7892 */ /* 0x000fc8000f8ec0ff */
[----:B------:R-:W-:-:S03]  /*00e0*/  UISETP.NE.AND UP0, UPT, UR12, URZ, UPT ;  /* 0x000000ff0c00728c */ /* 0x000fc6000bf05270 */
[----:B------:R-:W-:Y:S08]  /*00f0*/  BRA.U !UP1, `(.L_x_1) ;  /* 0x0000000509f47547 */ /* 0x000ff0000b800000 */
[----:B------:R-:W0:Y:S01]  /*0100*/  LDCU.128 UR8, c[0x0][0x380] ;  /* 0x00007000ff0877ac */ /* 0x000e220008000c00 */
[----:B------:R-:W-:-:S06]  /*0110*/  ULOP3.LUT UR4, UR4, 0x7ffffff8, URZ, 0xc0, !UPT ;  /* 0x7ffffff804047892 */ /* 0x000fcc000f8ec0ff */
[----:B------:R-:W-:Y:S01]  /*0120*/  MOV R0, UR4 ;  /* 0x0000000400007c02 */ /* 0x000fe20008000f00 */
[----:B0-----:R-:W-:Y:S02]  /*0130*/  UIADD3 UR7, UP1, UPT, UR10, 0x10, URZ ;  /* 0x000000100a077890 */ /* 0x001fe4000ff3e0ff */
[----:B------:R-:W-:Y:S02]  /*0140*/  UIADD3 UR5, UP2, UPT, UR8, 0x20, URZ ;  /* 0x0000002008057890 */ /* 0x000fe4000ff5e0ff */
[----:B------:R-:W-:Y:S02]  /*0150*/  UIADD3.X UR8, UPT, UPT, URZ, UR11, URZ, UP1, !UPT ;  /* 0x0000000bff087290 */ /* 0x000fe40008ffe4ff */
[----:B------:R-:W-:Y:S01]  /*0160*/  UIADD3.X UR6, UPT, UPT, URZ, UR9, URZ, UP2, !UPT ;  /* 0x00000009ff067290 */ /* 0x000fe200097fe4ff */
[----:B------:R-:W-:Y:S01]  /*0170*/  MOV R4, UR7 ;  /* 0x0000000700047c02 */ /* 0x000fe20008000f00 */
[----:B------:R-:W-:Y:S01]  /*0180*/  IMAD.U32 R8, RZ, RZ, UR5 ;  /* 0x00000005ff087e24 */ /* 0x000fe2000f8e00ff */
[----:B------:R-:W-:Y:S01]  /*0190*/  UIADD3 UR9, UPT, UPT, -UR4, URZ, URZ ;  /* 0x000000ff04097290 */ /* 0x000fe2000fffe1ff */
[----:B------:R-:W-:-:S02]  /*01a0*/  MOV R5, UR8 ;  /* 0x0000000800057c02 */ /* 0x000fc40008000f00 */
[----:B------:R-:W-:-:S09]  /*01b0*/  MOV R3, UR6 ;  /* 0x0000000600037c02 */ /* 0x000fd20008000f00 */
.L_x_2:
[----:B0-----:R-:W3:Y:S01]  /*01c0*/  LDG.E R9, desc[UR14][R4.64+-0x10] ;  /* 0xfffff00e04097981 */ /* 0x001ee2000c1e1900 */
[----:B------:R-:W3:Y:S02]  /*01d0*/  LDC.64 R6, c[0x0][0x398] ;  /* 0x0000e600ff067b82 */ /* 0x000ee40000000a00 */
[----:B---3--:R-:W-:-:S05]  /*01e0*/  IMAD.WIDE R12, R9, 0x4, R6 ;  /* 0x00000004090c7825 */ /* 0x008fca00078e0206 */
[----:B------:R-:W3:Y:S02]  /*01f0*/  LDG.E R2, desc[UR14][R12.64] ;  /* 0x0000000e0c027981 */ /* 0x000ee4000c1e1900 */
[----:B---3--:R-:W-:Y:S02]  /*0200*/  IADD3 R17, PT, PT, R2, 0x1, RZ ;  /* 0x0000000102117810 */ /* 0x008fe40007ffe0ff */
[----:B------:R-:W-:-:S05]  /*0210*/  MOV R2, R8 ;  /* 0x0000000800027202 */ /* 0x000fca0000000f00 */
[----:B------:R-:W3:Y:S04]  /*0220*/  LDG.E R15, desc[UR14][R2.64+-0x20] ;  /* 0xffffe00e020f7981 */ /* 0x000ee8000c1e1900 */
[----:B------:R-:W4:Y:S04]  /*0230*/  LDG.E R22, desc[UR14][R2.64+-0x1c] ;  /* 0xffffe40e02167981 */ /* 0x000f28000c1e1900 */
[----:B------:R0:W-:Y:S04]  /*0240*/  STG.E desc[UR14][R12.64], R17 ;  /* 0x000000110c007986 */ /* 0x0001e8000c10190e */
[----:B------:R-:W5:Y:S04]  /*0250*/  LDG.E R29, desc[UR14][R4.64+-0xc] ;  /* 0xfffff40e041d7981 */ /* 0x000f68000c1e1900 */
[----:B------:R-:W2:Y:S04]  /*0260*/  LDG.E R25, desc[UR14][R2.64+-0x18] ;  /* 0xffffe80e02197981 */ /* 0x000ea8000c1e1900 */
[----:B------:R-:W2:Y:S01]  /*0270*/  LDG.E R20, desc[UR14][R2.64+-0x14] ;  /* 0xffffec0e02147981 */ /* 0x000ea2000c1e1900 */
[----:B-----5:R-:W-:-:S05]  /*0280*/  IMAD.WIDE R18, R29, 0x4, R6 ;  /* 0x000000041d127825 */ /* 0x020fca00078e0206 */
[----:B------:R-:W5:Y:S02]  /*0290*/  LDG.E R8, desc[UR14][R18.64] ;  /* 0x0000000e12087981 */ /* 0x000f64000c1e1900 */
[----:B-----5:R-:W-:-:S05]  /*02a0*/  VIADD R23, R8, 0x1 ;  /* 0x0000000108177836 */ /* 0x020fca0000000000 */
[----:B------:R1:W-:Y:S04]  /*02b0*/  STG.E desc[UR14][R18.64], R23 ;  /* 0x0000001712007986 */ /* 0x0003e8000c10190e */
[----:B------:R-:W5:Y:S04]  /*02c0*/  LDG.E R27, desc[UR14][R4.64+-0x8] ;  /* 0xfffff80e041b7981 */ /* 0x000f68000c1e1900 */
[----:B0-----:R-:W2:Y:S04]  /*02d0*/  LDG.E R17, desc[UR14][R2.64+-0x10] ;  /* 0xfffff00e02117981 */ /* 0x001ea8000c1e1900 */
[----:B------:R-:W2:Y:S01]  /*02e0*/  LDG.E R16, desc[UR14][R2.64+-0xc] ;  /* 0xfffff40e02107981 */ /* 0x000ea2000c1e1900 */
[----:B-----5:R-:W-:-:S05]  /*02f0*/  IMAD.WIDE R10, R27, 0x4, R6 ;  /* 0x000000041b0a7825 */ /* 0x020fca00078e0206 */
[----:B------:R-:W5:Y:S02]  /*0300*/  LDG.E R8, desc[UR14][R10.64] ;  /* 0x0000000e0a087981 */ /* 0x000f64000c1e1900 */
[----:B-----5:R-:W-:-:S05]  /*0310*/  IADD3 R14, PT, PT, R8, 0x1, RZ ;  /* 0x00000001080e7810 */ /* 0x020fca0007ffe0ff */
[----:B------:R0:W-:Y:S04]  /*0320*/  STG.E desc[UR14][R10.64], R14 ;  /* 0x0000000e0a007986 */ /* 0x0001e8000c10190e */
[----:B------:R-:W5:Y:S01]  /*0330*/  LDG.E R21, desc[UR14][R4.64+-0x4] ;  /* 0xfffffc0e04157981 */ /* 0x000f62000c1e1900 */
[----:B------:R-:W-:-:S03]  /*0340*/  SHF.L.U32 R24, R9, 0x1, RZ ;  /* 0x0000000109187819 */ /* 0x000fc600000006ff */
[----:B-1----:R-:W2:Y:S04]  /*0350*/  LDG.E R19, desc[UR14][R2.64+-0x8] ;  /* 0xfffff80e02137981 */ /* 0x002ea8000c1e1900 */
[----:B------:R-:W2:Y:S01]  /*0360*/  LDG.E R18, desc[UR14][R2.64+-0x4] ;  /* 0xfffffc0e02127981 */ /* 0x000ea2000c1e1900 */
[----:B-----5:R-:W-:-:S05]  /*0370*/  IMAD.WIDE R12, R21, 0x4, R6 ;  /* 0x00000004150c7825 */ /* 0x020fca00078e0206 */
[----:B------:R-:W5:Y:S01]  /*0380*/  LDG.E R26, desc[UR14][R12.64] ;  /* 0x0000000e0c1a7981 */ /* 0x000f62000c1e1900 */
[----:B------:R-:W-:-:S05]  /*0390*/  LEA R24, R24, R1, 0x2 ;  /* 0x0000000118187211 */ /* 0x000fca00078e10ff */
[----:B------:R-:W3:Y:S01]  /*03a0*/  LDL.64 R8, [R24] ;  /* 0x0000000018087983 */ /* 0x000ee20000100a00 */
[----:B-----5:R-:W-:-:S05]  /*03b0*/  IADD3 R28, PT, PT, R26, 0x1, RZ ;  /* 0x000000011a1c7810 */ /* 0x020fca0007ffe0ff */
[----:B------:R-:W-:Y:S04]  /*03c0*/  STG.E desc[UR14][R12.64], R28 ;  /* 0x0000001c0c007986 */ /* 0x000fe8000c10190e */
[----:B------:R-:W5:Y:S01]  /*03d0*/  LDG.E R23, desc[UR14][R4.64] ;  /* 0x0000000e04177981 */ /* 0x000f62000c1e1900 */
[----:B0-----:R-:W-:Y:S02]  /*03e0*/  IMAD.SHL.U32 R10, R29, 0x2, RZ ;  /* 0x000000021d0a7824 */ /* 0x001fe400078e00ff */
[----:B---3--:R-:W-:Y:S01]  /*03f0*/  FADD R14, R15, R8 ;  /* 0x000000080f0e7221 */ /* 0x008fe20000000000 */
[----:B----4-:R-:W-:Y:S02]  /*0400*/  FADD R15, R9, R22 ;  /* 0x00000016090f7221 */ /* 0x010fe40000000000 */
[----:B------:R-:W-:-:S03]  /*0410*/  LEA R22, R10, R1, 0x2 ;  /* 0x000000010a167211 */ /* 0x000fc600078e10ff */
[----:B------:R0:W-:Y:S04]  /*0420*/  STL.64 [R24], R14 ;  /* 0x0000000e18007387 */ /* 0x0001e80000100a00 */
[----:B------:R-:W2:Y:S01]  /*0430*/  LDL.64 R10, [R22] ;  /* 0x00000000160a7983 */ /* 0x000ea20000100a00 */
[----:B------:R-:W-:Y:S01]  /*0440*/  SHF.L.U32 R26, R27, 0x1, RZ ;  /* 0x000000011b1a7819 */ /* 0x000fe200000006ff */
[----:B-----5:R-:W-:Y:S02]  /*0450*/  IMAD.WIDE R8, R23, 0x4, R6 ;  /* 0x0000000417087825 */ /* 0x020fe400078e0206 */
[----:B0-----:R-:W3:Y:S04]  /*0460*/  LDG.E R15, desc[UR14][R2.64] ;  /* 0x0000000e020f7981 */ /* 0x001ee8000c1e1900 */
[----:B------:R-:W4:Y:S01]  /*0470*/  LDG.E R29, desc[UR14][R8.64] ;  /* 0x0000000e081d7981 */ /* 0x000f22000c1e1900 */
[----:B------:R-:W-:-:S03]  /*0480*/  LEA R26, R26, R1, 0x2 ;  /* 0x000000011a1a7211 */ /* 0x000fc600078e10ff */
[----:B------:R-:W5:Y:S01]  /*0490*/  LDG.E R14, desc[UR14][R2.64+0x4] ;  /* 0x0000040e020e7981 */ /* 0x000f62000c1e1900 */
[----:B--2---:R-:W-:Y:S01]  /*04a0*/  FADD R12, R25, R10 ;  /* 0x0000000a190c7221 */ /* 0x004fe20000000000 */
[----:B------:R-:W-:-:S05]  /*04b0*/  FADD R13, R11, R20 ;  /* 0x000000140b0d7221 */ /* 0x000fca0000000000 */
[----:B------:R0:W-:Y:S04]  /*04c0*/  STL.64 [R22], R12 ;  /* 0x0000000c16007387 */ /* 0x0001e80000100a00 */
[----:B------:R-:W2:Y:S01]  /*04d0*/  LDL.64 R10, [R26] ;  /* 0x000000001a0a7983 */ /* 0x000ea20000100a00 */
[----:B----4-:R-:W-:-:S05]  /*04e0*/  IADD3 R29, PT, PT, R29, 0x1, RZ ;  /* 0x000000011d1d7810 */ /* 0x010fca0007ffe0ff */
[----:B------:R-:W-:Y:S04]  /*04f0*/  STG.E desc[UR14][R8.64], R29 ;  /* 0x0000001d08007986 */ /* 0x000fe8000c10190e */
[----:B------:R-:W4:Y:S01]  /*0500*/  LDG.E R25, desc[UR14][R4.64+0x4] ;  /* 0x0000040e04197981 */ /* 0x000f22000c1e1900 */
[----:B------:R-:W-:-:S05]  /*0510*/  IMAD.SHL.U32 R24, R21, 0x2, RZ ;  /* 0x0000000215187824 */ /* 0x000fca00078e00ff */
[----:B------:R-:W-:Y:S01]  /*0520*/  LEA R24, R24, R1, 0x2 ;  /* 0x0000000118187211 */ /* 0x000fe200078e10ff */
[----:B--2---:R-:W-:Y:S01]  /*0530*/  FADD R20, R17, R10 ;  /* 0x0000000a11147221 */ /* 0x004fe20000000000 */
[----:B------:R-:W-:-:S05]  /*0540*/  FADD R21, R11, R16 ;  /* 0x000000100b157221 */ /* 0x000fca0000000000 */
[----:B------:R1:W-:Y:S04]  /*0550*/  STL.64 [R26], R20 ;  /* 0x000000141a007387 */ /* 0x0003e80000100a00 */
[----:B0-----:R-:W2:Y:S01]  /*0560*/  LDL.64 R12, [R24] ;  /* 0x00000000180c7983 */ /* 0x001ea20000100a00 */
[----:B----4-:R-:W-:Y:S01]  /*0570*/  IMAD.WIDE R10, R25, 0x4, R6 ;  /* 0x00000004190a7825 */ /* 0x010fe200078e0206 */
[----:B------:R-:W-:Y:S02]  /*0580*/  SHF.L.U32 R16, R23, 0x1, RZ ;  /* 0x0000000117107819 */ /* 0x000fe400000006ff */
[----:B-1----:R-:W4:Y:S04]  /*0590*/  LDG.E R21, desc[UR14][R2.64+0x8] ;  /* 0x0000080e02157981 */ /* 0x002f28000c1e1900 */
[----:B------:R-:W3:Y:S01]  /*05a0*/  LDG.E R22, desc[UR14][R10.64] ;  /* 0x0000000e0a167981 */ /* 0x000ee2000c1e1900 */
[----:B------:R-:W-:-:S03]  /*05b0*/  LEA R17, R16, R1, 0x2 ;  /* 0x0000000110117211 */ /* 0x000fc600078e10ff */
[----:B------:R-:W4:Y:S01]  /*05c0*/  LDG.E R16, desc[UR14][R2.64+0xc] ;  /* 0x00000c0e02107981 */ /* 0x000f22000c1e1900 */
[----:B--2---:R-:W-:Y:S01]  /*05d0*/  FADD R12, R19, R12 ;  /* 0x0000000c130c7221 */ /* 0x004fe20000000000 */
[----:B------:R-:W-:-:S05]  /*05e0*/  FADD R13, R13, R18 ;  /* 0x000000120d0d7221 */ /* 0x000fca0000000000 */
[----:B------:R-:W-:Y:S04]  /*05f0*/  STL.64 [R24], R12 ;  /* 0x0000000c18007387 */ /* 0x000fe80000100a00 */
[----:B------:R-:W2:Y:S01]  /*0600*/  LDL.64 R8, [R17] ;  /* 0x0000000011087983 */ /* 0x000ea20000100a00 */
[----:B---3--:R-:W-:-:S05]  /*0610*/  IADD3 R23, PT, PT, R22, 0x1, RZ ;  /* 0x0000000116177810 */ /* 0x008fca0007ffe0ff */
[----:B------:R0:W-:Y:S04]  /*0620*/  STG.E desc[UR14][R10.64], R23 ;  /* 0x000000170a007986 */ /* 0x0001e8000c10190e */
[----:B------:R-:W3:Y:S01]  /*0630*/  LDG.E R27, desc[UR14][R4.64+0x8] ;  /* 0x0000080e041b7981 */ /* 0x000ee2000c1e1900 */
[----:B------:R-:W-:-:S05]  /*0640*/  IMAD.SHL.U32 R20, R25, 0x2, RZ ;  /* 0x0000000219147824 */ /* 0x000fca00078e00ff */
[----:B------:R-:W-:Y:S01]  /*0650*/  LEA R20, R20, R1, 0x2 ;  /* 0x0000000114147211 */ /* 0x000fe200078e10ff */
[----:B0-----:R-:W4:Y:S01]  /*0660*/  LDG.E R11, desc[UR14][R2.64+0x10] ;  /* 0x0000100e020b7981 */ /* 0x001f22000c1e1900 */
[----:B--2---:R-:W-:Y:S01]  /*0670*/  FADD R18, R15, R8 ;  /* 0x000000080f127221 */ /* 0x004fe20000000000 */
[----:B-----5:R-:W-:-:S05]  /*0680*/  FADD R19, R9, R14 ;  /* 0x0000000e09137221 */ /* 0x020fca0000000000 */
[----:B------:R0:W-:Y:S04]  /*0690*/  STL.64 [R17], R18 ;  /* 0x0000001211007387 */ /* 0x0001e80000100a00 */
[----:B------:R-:W4:Y:S01]  /*06a0*/  LDL.64 R12, [R20] ;  /* 0x00000000140c7983 */ /* 0x000f220000100a00 */
[----:B---3--:R-:W-:-:S05]  /*06b0*/  IMAD.WIDE R8, R27, 0x4, R6 ;  /* 0x000000041b087825 */ /* 0x008fca00078e0206 */
[----:B------:R-:W2:Y:S01]  /*06c0*/  LDG.E R14, desc[UR14][R8.64] ;  /* 0x0000000e080e7981 */ /* 0x000ea2000c1e1900 */
[----:B------:R-:W-:-:S04]  /*06d0*/  SHF.L.U32 R10, R27, 0x1, RZ ;  /* 0x000000011b0a7819 */ /* 0x000fc800000006ff */
[----:B------:R-:W-:Y:S01]  /*06e0*/  LEA R10, R10, R1, 0x2 ;  /* 0x000000010a0a7211 */ /* 0x000fe200078e10ff */
[----:B----4-:R-:W-:Y:S01]  /*06f0*/  FADD R12, R21, R12 ;  /* 0x0000000c150c7221 */ /* 0x010fe20000000000 */
[----:B------:R-:W-:Y:S02]  /*0700*/  FADD R13, R13, R16 ;  /* 0x000000100d0d7221 */ /* 0x000fe40000000000 */
[----:B------:R-:W3:Y:S04]  /*0710*/  LDG.E R16, desc[UR14][R2.64+0x14] ;  /* 0x0000140e02107981 */ /* 0x000ee8000c1e1900 */
[----:B------:R-:W-:Y:S01]  /*0720*/  STL.64 [R20], R12 ;  /* 0x0000000c14007387 */ /* 0x000fe20000100a00 */
[----:B--2---:R-:W-:-:S03]  /*0730*/  IADD3 R21, PT, PT, R14, 0x1, RZ ;  /* 0x000000010e157810 */ /* 0x004fc60007ffe0ff */
[----:B------:R-:W2:Y:S04]  /*0740*/  LDL.64 R14, [R10] ;  /* 0x000000000a0e7983 */ /* 0x000ea80000100a00 */
[----:B------:R1:W-:Y:S04]  /*0750*/  STG.E desc[UR14][R8.64], R21 ;  /* 0x0000001508007986 */ /* 0x0003e8000c10190e */
[----:B0-----:R-:W4:Y:S04]  /*0760*/  LDG.E R17, desc[UR14][R4.64+0xc] ;  /* 0x00000c0e04117981 */ /* 0x001f28000c1e1900 */
[----:B-1----:R-:W5:Y:S01]  /*0770*/  LDG.E R8, desc[UR14][R2.64+0x1c] ;  /* 0x00001c0e02087981 */ /* 0x002f62000c1e1900 */
[----:B--2---:R-:W-:Y:S01]  /*0780*/  FADD R14, R11, R14 ;  /* 0x0000000e0b0e7221 */ /* 0x004fe20000000000 */
[----:B---3--:R-:W-:-:S02]  /*0790*/  FADD R15, R15, R16 ;  /* 0x000000100f0f7221 */ /* 0x008fc40000000000 */
[----:B------:R-:W2:Y:S01]  /*07a0*/  LDG.E R11, desc[UR14][R2.64+0x18] ;  /* 0x0000180e020b7981 */ /* 0x000ea2000c1e1900 */
[C---:B----4-:R-:W-:Y:S02]  /*07b0*/  IMAD.SHL.U32 R18, R17.reuse, 0x2, RZ ;  /* 0x0000000211127824 */ /* 0x050fe400078e00ff */
[----:B------:R-:W-:-:S03]  /*07c0*/  IMAD.WIDE R6, R17, 0x4, R6 ;  /* 0x0000000411067825 */ /* 0x000fc600078e0206 */
[----:B------:R-:W-:Y:S01]  /*07d0*/  LEA R18, R18, R1, 0x2 ;  /* 0x0000000112127211 */ /* 0x000fe200078e10ff */
[----:B------:R0:W-:Y:S04]  /*07e0*/  STL.64 [R10], R14 ;  /* 0x0000000e0a007387 */ /* 0x0001e80000100a00 */
[----:B------:R-:W3:Y:S04]  /*07f0*/  LDG.E R16, desc[UR14][R6.64] ;  /* 0x0000000e06107981 */ /* 0x000ee8000c1e1900 */
[----:B------:R-:W2:Y:S01]  /*0800*/  LDL.64 R12, [R18] ;  /* 0x00000000120c7983 */ /* 0x000ea20000100a00 */
[----:B------:R-:W-:-:S04]  /*0810*/  UIADD3 UR9, UPT, UPT, UR9, 0x8, URZ ;  /* 0x0000000809097890 */ /* 0x000fc8000fffe0ff */
[----:B------:R-:W-:Y:S01]  /*0820*/  UISETP.NE.AND UP1, UPT, UR9, URZ, UPT ;  /* 0x000000ff0900728c */ /* 0x000fe2000bf25270 */
[----:B------:R-:W-:-:S04]  /*0830*/  IADD3 R4, P0, PT, R4, 0x20, RZ ;  /* 0x0000002004047810 */ /* 0x000fc80007f1e0ff */
[----:B------:R-:W-:Y:S02]  /*0840*/  IADD3.X R5, PT, PT, RZ, R5, RZ, P0, !PT ;  /* 0x00000005ff057210 */ /* 0x000fe400007fe4ff */
[----:B---3--:R-:W-:Y:S01]  /*0850*/  IADD3 R9, PT, PT, R16, 0x1, RZ ;  /* 0x0000000110097810 */ /* 0x008fe20007ffe0ff */
[----:B--2---:R-:W-:Y:S01]  /*0860*/  FADD R12, R11, R12 ;  /* 0x0000000c0b0c7221 */ /* 0x004fe20000000000 */
[----:B-----5:R-:W-:-:S03]  /*0870*/  FADD R13, R13, R8 ;  /* 0x000000080d0d7221 */ /* 0x020fc60000000000 */
[----:B------:R0:W-:Y:S04]  /*0880*/  STG.E desc[UR14][R6.64], R9 ;  /* 0x0000000906007986 */ /* 0x0001e8000c10190e */
[----:B------:R0:W-:Y:S01]  /*0890*/  STL.64 [R18], R12 ;  /* 0x0000000c12007387 */ /* 0x0001e20000100a00 */
[----:B------:R-:W-:-:S04]  /*08a0*/  IADD3 R8, P1, PT, R2, 0x40, RZ ;  /* 0x0000004002087810 */ /* 0x000fc80007f3e0ff */
[----:B------:R-:W-:Y:S01]  /*08b0*/  IADD3.X R3, PT, PT, RZ, R3, RZ, P1, !PT ;  /* 0x00000003ff037210 */ /* 0x000fe20000ffe4ff */
[----:B------:R-:W-:Y:S08]  /*08c0*/  BRA.U UP1, `(.L_x_2) ;  /* 0xfffffff9013c7547 */ /* 0x000ff0000b83ffff */
.L_x_1:
[----:B------:R-:W-:Y:S05]  /*08d0*/  BRA.U !UP0, `(.L_x_0) ;  /* 0x0000000508e87547 */ /* 0x000fea000b800000 */
[----:B------:R-:W1:Y:S01]  /*08e0*/  LDCU UR4, c[0x0][0x3a0] ;  /* 0x00007400ff0477ac */ /* 0x000e620008000800 */
[----:B------:R-:W-:Y:S02]  /*08f0*/  UISETP.GE.U32.AND UP0, UPT, UR12, 0x4, UPT ;  /* 0x000000040c00788c */ /* 0x000fe4000bf06070 */
[----:B-1----:R-:W-:-:S04]  /*0900*/  ULOP3.LUT UR5, UR4, 0x3, URZ, 0xc0, !UPT ;  /* 0x0000000304057892 */ /* 0x002fc8000f8ec0ff */
[----:B------:R-:W-:-:S03]  /*0910*/  UISETP.NE.AND UP1, UPT, UR5, URZ, UPT ;  /* 0x000000ff0500728c */ /* 0x000fc6000bf25270 */
[----:B------:R-:W-:Y:S08]  /*0920*/  BRA.U !UP0, `(.L_x_3) ;  /* 0x0000000108ec7547 */ /* 0x000ff0000b800000 */
[----:B------:R-:W1:Y:S08]  /*0930*/  LDC.64 R2, c[0x0][0x388] ;  /* 0x0000e200ff027b82 */ /* 0x000e700000000a00 */
[----:B------:R-:W3:Y:S08]  /*0940*/  LDC.64 R4, c[0x0][0x398] ;  /* 0x0000e600ff047b82 */ /* 0x000ef00000000a00 */
[----:B0-----:R-:W0:Y:S01]  /*0950*/  LDC.64 R6, c[0x0][0x380] ;  /* 0x0000e000ff067b82 */ /* 0x001e220000000a00 */
[----:B-1----:R-:W-:-:S05]  /*0960*/  IMAD.WIDE.U32 R2, R0, 0x4, R2 ;  /* 0x0000000400027825 */ /* 0x002fca00078e0002 */
[----:B------:R-:W3:Y:S02]  /*0970*/  LDG.E R11, desc[UR14][R2.64] ;  /* 0x0000000e020b7981 */ /* 0x000ee4000c1e1900 */
[----:B---3--:R-:W-:-:S05]  /*0980*/  IMAD.WIDE R14, R11, 0x4, R4 ;  /* 0x000000040b0e7825 */ /* 0x008fca00078e0204 */
[----:B------:R-:W3:Y:S01]  /*0990*/  LDG.E R8, desc[UR14][R14.64] ;  /* 0x0000000e0e087981 */ /* 0x000ee2000c1e1900 */
[----:B------:R-:W-:-:S04]  /*09a0*/  IMAD.SHL.U32 R9, R0, 0x2, RZ ;  /* 0x0000000200097824 */ /* 0x000fc800078e00ff */
[----:B0-----:R-:W-:-:S05]  /*09b0*/  IMAD.WIDE.U32 R6, R9, 0x4, R6 ;  /* 0x0000000409067825 */ /* 0x001fca00078e0006 */
[----:B------:R-:W4:Y:S04]  /*09c0*/  LDG.E R13, desc[UR14][R6.64] ;  /* 0x0000000e060d7981 */ /* 0x000f28000c1e1900 */
[----:B------:R-:W5:Y:S01]  /*09d0*/  LDG.E R18, desc[UR14][R6.64+0x4] ;  /* 0x0000040e06127981 */ /* 0x000f62000c1e1900 */
[----:B---3--:R-:W-:-:S05]  /*09e0*/  IADD3 R17, PT, PT, R8, 0x1, RZ ;  /* 0x0000000108117810 */ /* 0x008fca0007ffe0ff */
[----:B------:R0:W-:Y:S04]  /*09f0*/  STG.E desc[UR14][R14.64], R17 ;  /* 0x000000110e007986 */ /* 0x0001e8000c10190e */
[----:B------:R-:W3:Y:S01]  /*0a00*/  LDG.E R19, desc[UR14][R2.64+0x4] ;  /* 0x0000040e02137981 */ /* 0x000ee2000c1e1900 */
[----:B------:R-:W-:-:S03]  /*0a10*/  SHF.L.U32 R10, R11, 0x1, RZ ;  /* 0x000000010b0a7819 */ /* 0x000fc600000006ff */
[----:B------:R-:W2:Y:S01]  /*0a20*/  LDG.E R21, desc[UR14][R6.64+0x8] ;  /* 0x0000080e06157981 */ /* 0x000ea2000c1e1900 */
[----:B---3--:R-:W-:-:S05]  /*0a30*/  IMAD.WIDE R8, R19, 0x4, R4 ;  /* 0x0000000413087825 */ /* 0x008fca00078e0204 */
[----:B------:R-:W3:Y:S01]  /*0a40*/  LDG.E R12, desc[UR14][R8.64] ;  /* 0x0000000e080c7981 */ /* 0x000ee2000c1e1900 */
[----:B------:R-:W-:-:S05]  /*0a50*/  LEA R16, R10, R1, 0x2 ;  /* 0x000000010a107211 */ /* 0x000fca00078e10ff */
[----:B------:R-:W4:Y:S01]  /*0a60*/  LDL.64 R10, [R16] ;  /* 0x00000000100a7983 */ /* 0x000f220000100a00 */
[----:B---3--:R-:W-:-:S03]  /*0a70*/  IADD3 R23, PT, PT, R12, 0x1, RZ ;  /* 0x000000010c177810 */ /* 0x008fc60007ffe0ff */
[----:B------:R-:W3:Y:S04]  /*0a80*/  LDG.E R12, desc[UR14][R6.64+0xc] ;  /* 0x00000c0e060c7981 */ /* 0x000ee8000c1e1900 */
[----:B------:R1:W-:Y:S04]  /*0a90*/  STG.E desc[UR14][R8.64], R23 ;  /* 0x0000001708007986 */ /* 0x0003e8000c10190e */
[----:B0-----:R-:W2:Y:S01]  /*0aa0*/  LDG.E R17, desc[UR14][R2.64+0x8] ;  /* 0x0000080e02117981 */ /* 0x001ea2000c1e1900 */
[----:B------:R-:W-:Y:S02]  /*0ab0*/  IMAD.SHL.U32 R20, R19, 0x2, RZ ;  /* 0x0000000213147824 */ /* 0x000fe400078e00ff */
[----:B----4-:R-:W-:Y:S01]  /*0ac0*/  FADD R14, R13, R10 ;  /* 0x0000000a0d0e7221 */ /* 0x010fe20000000000 */
[----:B-----5:R-:W-:-:S02]  /*0ad0*/  FADD R15, R11, R18 ;  /* 0x000000120b0f7221 */ /* 0x020fc40000000000 */
[----:B------:R-:W-:-:S03]  /*0ae0*/  LEA R20, R20, R1, 0x2 ;  /* 0x0000000114147211 */ /* 0x000fc600078e10ff */
[----:B------:R0:W-:Y:S04]  /*0af0*/  STL.64 [R16], R14 ;  /* 0x0000000e10007387 */ /* 0x0001e80000100a00 */
[----:B------:R-:W4:Y:S04]  /*0b00*/  LDL.64 R18, [R20] ;  /* 0x0000000014127983 */ /* 0x000f280000100a00 */
[----:B-1----:R-:W5:Y:S04]  /*0b10*/  LDG.E R9, desc[UR14][R6.64+0x10] ;  /* 0x0000100e06097981 */ /* 0x002f68000c1e1900 */
[----:B0-----:R-:W5:Y:S01]  /*0b20*/  LDG.E R14, desc[UR14][R6.64+0x14] ;  /* 0x0000140e060e7981 */ /* 0x001f62000c1e1900 */
[----:B--2---:R-:W-:-:S05]  /*0b30*/  IMAD.WIDE R10, R17, 0x4, R4 ;  /* 0x00000004110a7825 */ /* 0x004fca00078e0204 */
[----:B------:R-:W2:Y:S01]  /*0b40*/  LDG.E R13, desc[UR14][R10.64] ;  /* 0x0000000e0a0d7981 */ /* 0x000ea2000c1e1900 */
[----:B------:R-:W-:-:S04]  /*0b50*/  SHF.L.U32 R8, R17, 0x1, RZ ;  /* 0x0000000111087819 */ /* 0x000fc800000006ff */
[----:B------:R-:W-:Y:S01]  /*0b60*/  LEA R8, R8, R1, 0x2 ;  /* 0x0000000108087211 */ /* 0x000fe200078e10ff */
[----:B----4-:R-:W-:Y:S01]  /*0b70*/  FADD R18, R21, R18 ;  /* 0x0000001215127221 */ /* 0x010fe20000000000 */
[----:B---3--:R-:W-:-:S05]  /*0b80*/  FADD R19, R19, R12 ;  /* 0x0000000c13137221 */ /* 0x008fca0000000000 */
[----:B------:R-:W-:Y:S01]  /*0b90*/  STL.64 [R20], R18 ;  /* 0x0000001214007387 */ /* 0x000fe20000100a00 */
[----:B--2---:R-:W-:-:S03]  /*0ba0*/  IADD3 R17, PT, PT, R13, 0x1, RZ ;  /* 0x000000010d117810 */ /* 0x004fc60007ffe0ff */
[----:B------:R-:W5:Y:S04]  /*0bb0*/  LDL.64 R12, [R8] ;  /* 0x00000000080c7983 */ /* 0x000f680000100a00 */
[----:B------:R0:W-:Y:S04]  /*0bc0*/  STG.E desc[UR14][R10.64], R17 ;  /* 0x000000110a007986 */ /* 0x0001e8000c10190e */
[----:B------:R-:W2:Y:S04]  /*0bd0*/  LDG.E R3, desc[UR14][R2.64+0xc] ;  /* 0x00000c0e02037981 */ /* 0x000ea8000c1e1900 */
[----:B0-----:R-:W3:Y:S01]  /*0be0*/  LDG.E R10, desc[UR14][R6.64+0x1c] ;  /* 0x00001c0e060a7981 */ /* 0x001ee2000c1e1900 */
[----:B-----5:R-:W-:Y:S01]  /*0bf0*/  FADD R12, R9, R12 ;  /* 0x0000000c090c7221 */ /* 0x020fe20000000000 */
[----:B------:R-:W-:-:S02]  /*0c00*/  FADD R13, R13, R14 ;  /* 0x0000000e0d0d7221 */ /* 0x000fc40000000000 */
[----:B------:R-:W4:Y:S01]  /*0c10*/  LDG.E R9, desc[UR14][R6.64+0x18] ;  /* 0x0000180e06097981 */ /* 0x000f22000c1e1900 */
[C---:B--2---:R-:W-:Y:S02]  /*0c20*/  IMAD.SHL.U32 R16, R3.reuse, 0x2, RZ ;  /* 0x0000000203107824 */ /* 0x044fe400078e00ff */
[----:B------:R-:W-:-:S03]  /*0c30*/  IMAD.WIDE R4, R3, 0x4, R4 ;  /* 0x0000000403047825 */ /* 0x000fc600078e0204 */
[----:B------:R-:W-:Y:S01]  /*0c40*/  LEA R16, R16, R1, 0x2 ;  /* 0x0000000110107211 */ /* 0x000fe200078e10ff */
[----:B------:R1:W-:Y:S04]  /*0c50*/  STL.64 [R8], R12 ;  /* 0x0000000c08007387 */ /* 0x0003e80000100a00 */
[----:B------:R-:W2:Y:S04]  /*0c60*/  LDG.E R18, desc[UR14][R4.64] ;  /* 0x0000000e04127981 */ /* 0x000ea8000c1e1900 */
[----:B------:R-:W4:Y:S01]  /*0c70*/  LDL.64 R14, [R16] ;  /* 0x00000000100e7983 */ /* 0x000f220000100a00 */
[----:B------:R-:W-:-:S02]  /*0c80*/  IADD3 R0, PT, PT, R0, 0x4, RZ ;  /* 0x0000000400007810 */ /* 0x000fc40007ffe0ff */
[----:B--2---:R-:W-:Y:S01]  /*0c90*/  IADD3 R3, PT, PT, R18, 0x1, RZ ;  /* 0x0000000112037810 */ /* 0x004fe20007ffe0ff */
[----:B----4-:R-:W-:Y:S01]  /*0ca0*/  FADD R14, R9, R14 ;  /* 0x0000000e090e7221 */ /* 0x010fe20000000000 */
[----:B---3--:R-:W-:-:S03]  /*0cb0*/  FADD R15, R15, R10 ;  /* 0x0000000a0f0f7221 */ /* 0x008fc60000000000 */
[----:B------:R1:W-:Y:S04]  /*0cc0*/  STG.E desc[UR14][R4.64], R3 ;  /* 0x0000000304007986 */ /* 0x0003e8000c10190e */
[----:B------:R1:W-:Y:S02]  /*0cd0*/  STL.64 [R16], R14 ;  /* 0x0000000e10007387 */ /* 0x0003e40000100a00 */
.L_x_3:
[----:B------:R-:W-:Y:S05]  /*0ce0*/  BRA.U !UP1, `(.L_x_0) ;  /* 0x0000000109e47547 */ /* 0x000fea000b800000 */
[----:B------:R-:W-:Y:S02]  /*0cf0*/  UISETP.NE.AND UP0, UPT, UR5, 0x1, UPT ;  /* 0x000000010500788c */ /* 0x000fe4000bf05270 */
[----:B------:R-:W-:-:S04]  /*0d00*/  ULOP3.LUT UR4, UR4, 0x1, URZ, 0xc0, !UPT ;  /* 0x0000000104047892 */ /* 0x000fc8000f8ec0ff */
[----:B------:R-:W-:-:S03]  /*0d10*/  UISETP.NE.U32.AND UP1, UPT, UR4, 0x1, UPT ;  /* 0x000000010400788c */ /* 0x000fc6000bf25070 */
[----:B------:R-:W-:Y:S08]  /*0d20*/  BRA.U !UP0, `(.L_x_4) ;  /* 0x0000000108847547 */ /* 0x000ff0000b800000 */
[----:B0-----:R-:W0:Y:S08]  /*0d30*/  LDC.64 R6, c[0x0][0x388] ;  /* 0x0000e200ff067b82 */ /* 0x001e300000000a00 */
[----:B-1----:R-:W1:Y:S08]  /*0d40*/  LDC.64 R2, c[0x0][0x398] ;  /* 0x0000e600ff027b82 */ /* 0x002e700000000a00 */
[----:B------:R-:W3:Y:S01]  /*0d50*/  LDC.64 R4, c[0x0][0x380] ;  /* 0x0000e000ff047b82 */ /* 0x000ee20000000a00 */
[----:B0-----:R-:W-:-:S05]  /*0d60*/  IMAD.WIDE.U32 R6, R0, 0x4, R6 ;  /* 0x0000000400067825 */ /* 0x001fca00078e0006 */
[----:B------:R-:W1:Y:S01]  /*0d70*/  LDG.E R11, desc[UR14][R6.64] ;  /* 0x0000000e060b7981 */ /* 0x000e62000c1e1900 */
[----:B------:R-:W-:Y:S01]  /*0d80*/  SHF.L.U32 R13, R0, 0x1, RZ ;  /* 0x00000001000d7819 */ /* 0x000fe200000006ff */
[----:B-1----:R-:W-:-:S05]  /*0d90*/  IMAD.WIDE R8, R11, 0x4, R2 ;  /* 0x000000040b087825 */ /* 0x002fca00078e0202 */
[----:B------:R-:W4:Y:S01]  /*0da0*/  LDG.E R12, desc[UR14][R8.64] ;  /* 0x0000000e080c7981 */ /* 0x000f22000c1e1900 */
[----:B------:R-:W-:Y:S02]  /*0db0*/  IMAD.SHL.U32 R10, R11, 0x2, RZ ;  /* 0x000000020b0a7824 */ /* 0x000fe400078e00ff */
[----:B---3--:R-:W-:-:S03]  /*0dc0*/  IMAD.WIDE.U32 R4, R13, 0x4, R4 ;  /* 0x000000040d047825 */ /* 0x008fc600078e0004 */
[----:B------:R-:W-:Y:S02]  /*0dd0*/  LEA R10, R10, R1, 0x2 ;  /* 0x000000010a0a7211 */ /* 0x000fe400078e10ff */
[----:B------:R-:W3:Y:S04]  /*0de0*/  LDG.E R11, desc[UR14][R4.64] ;  /* 0x0000000e040b7981 */ /* 0x000ee8000c1e1900 */
[----:B------:R-:W5:Y:S01]  /*0df0*/  LDG.E R14, desc[UR14][R4.64+0x4] ;  /* 0x0000040e040e7981 */ /* 0x000f62000c1e1900 */
[----:B----4-:R-:W-:-:S03]  /*0e00*/  IADD3 R15, PT, PT, R12, 0x1, RZ ;  /* 0x000000010c0f7810 */ /* 0x010fc60007ffe0ff */
[----:B------:R-:W3:Y:S04]  /*0e10*/  LDL.64 R12, [R10] ;  /* 0x000000000a0c7983 */ /* 0x000ee80000100a00 */
[----:B------:R0:W-:Y:S04]  /*0e20*/  STG.E desc[UR14][R8.64], R15 ;  /* 0x0000000f08007986 */ /* 0x0001e8000c10190e */
[----:B------:R-:W4:Y:S04]  /*0e30*/  LDG.E R7, desc[UR14][R6.64+0x4] ;  /* 0x0000040e06077981 */ /* 0x000f28000c1e1900 */
[----:B0-----:R-:W2:Y:S01]  /*0e40*/  LDG.E R8, desc[UR14][R4.64+0xc] ;  /* 0x00000c0e04087981 */ /* 0x001ea2000c1e1900 */
[----:B---3--:R-:W-:Y:S01]  /*0e50*/  FADD R12, R11, R12 ;  /* 0x0000000c0b0c7221 */ /* 0x008fe20000000000 */
[----:B-----5:R-:W-:-:S02]  /*0e60*/  FADD R13, R13, R14 ;  /* 0x0000000e0d0d7221 */ /* 0x020fc40000000000 */
[----:B------:R-:W3:Y:S01]  /*0e70*/  LDG.E R11, desc[UR14][R4.64+0x8] ;  /* 0x0000080e040b7981 */ /* 0x000ee2000c1e1900 */
[C---:B----4-:R-:W-:Y:S01]  /*0e80*/  SHF.L.U32 R16, R7.reuse, 0x1, RZ ;  /* 0x0000000107107819 */ /* 0x050fe200000006ff */
[----:B------:R-:W-:-:S03]  /*0e90*/  IMAD.WIDE R2, R7, 0x4, R2 ;  /* 0x0000000407027825 */ /* 0x000fc600078e0202 */
[----:B------:R-:W-:Y:S01]  /*0ea0*/  LEA R16, R16, R1, 0x2 ;  /* 0x0000000110107211 */ /* 0x000fe200078e10ff */
[----:B------:R4:W-:Y:S04]  /*0eb0*/  STL.64 [R10], R12 ;  /* 0x0000000c0a007387 */ /* 0x0009e80000100a00 */
[----:B------:R-:W5:Y:S04]  /*0ec0*/  LDG.E R14, desc[UR14][R2.64] ;  /* 0x0000000e020e7981 */ /* 0x000f68000c1e1900 */
[----:B------:R-:W3:Y:S01]  /*0ed0*/  LDL.64 R18, [R16] ;  /* 0x0000000010127983 */ /* 0x000ee20000100a00 */
[----:B------:R-:W-:Y:S01]  /*0ee0*/  IADD3 R0, PT, PT, R0, 0x2, RZ ;  /* 0x0000000200007810 */ /* 0x000fe20007ffe0ff */
[----:B-----5:R-:W-:-:S02]  /*0ef0*/  VIADD R7, R14, 0x1 ;  /* 0x000000010e077836 */ /* 0x020fc40000000000 */
[----:B---3--:R-:W-:Y:S01]  /*0f00*/  FADD R18, R11, R18 ;  /* 0x000000120b127221 */ /* 0x008fe20000000000 */
[----:B--2---:R-:W-:Y:S02]  /*0f10*/  FADD R19, R19, R8 ;  /* 0x0000000813137221 */ /* 0x004fe40000000000 */
[----:B------:R4:W-:Y:S04]  /*0f20*/  STG.E desc[UR14][R2.64], R7 ;  /* 0x0000000702007986 */ /* 0x0009e8000c10190e */
[----:B------:R4:W-:Y:S02]  /*0f30*/  STL.64 [R16], R18 ;  /* 0x0000001210007387 */ /* 0x0009e40000100a00 */
.L_x_4:
[----:B------:R-:W-:Y:S05]  /*0f40*/  BRA.U UP1, `(.L_x_0) ;  /* 0x00000001014c7547 */ /* 0x000fea000b800000 */
[----:B-1--4-:R-:W1:Y:S08]  /*0f50*/  LDC.64 R2, c[0x0][0x388] ;  /* 0x0000e200ff027b82 */ /* 0x012e700000000a00 */
[----:B------:R-:W3:Y:S08]  /*0f60*/  LDC.64 R4, c[0x0][0x380] ;  /* 0x0000e000ff047b82 */ /* 0x000ef00000000a00 */
[----:B0-----:R-:W0:Y:S01]  /*0f70*/  LDC.64 R6, c[0x0][0x398] ;  /* 0x0000e600ff067b82 */ /* 0x001e220000000a00 */
[----:B-1----:R-:W-:-:S06]  /*0f80*/  IMAD.WIDE.U32 R2, R0, 0x4, R2 ;  /* 0x0000000400027825 */ /* 0x002fcc00078e0002 */
[----:B------:R-:W4:Y:S01]  /*0f90*/  LDG.E R3, desc[UR14][R2.64] ;  /* 0x0000000e02037981 */ /* 0x000f22000c1e1900 */
[----:B------:R-:W-:-:S05]  /*0fa0*/  SHF.L.U32 R9, R0, 0x1, RZ ;  /* 0x0000000100097819 */ /* 0x000fca00000006ff */
[----:B---3--:R-:W-:-:S05]  /*0fb0*/  IMAD.WIDE.U32 R4, R9, 0x4, R4 ;  /* 0x0000000409047825 */ /* 0x008fca00078e0004 */
[----:B------:R-:W3:Y:S04]  /*0fc0*/  LDG.E R9, desc[UR14][R4.64] ;  /* 0x0000000e04097981 */ /* 0x000ee8000c1e1900 */
[----:B------:R-:W5:Y:S01]  /*0fd0*/  LDG.E R2, desc[UR14][R4.64+0x4] ;  /* 0x0000040e04027981 */ /* 0x000f62000c1e1900 */
[C---:B----4-:R-:W-:Y:S01]  /*0fe0*/  SHF.L.U32 R0, R3.reuse, 0x1, RZ ;  /* 0x0000000103007819 */ /* 0x050fe200000006ff */
[----:B0-----:R-:W-:-:S03]  /*0ff0*/  IMAD.WIDE R6, R3, 0x4, R6 ;  /* 0x0000000403067825 */ /* 0x001fc600078e0206 */
[----:B------:R-:W-:Y:S02]  /*1000*/  LEA R0, R0, R1, 0x2 ;  /* 0x0000000100007211 */ /* 0x000fe400078e10ff */
[----:B------:R-:W4:Y:S04]  /*1010*/  LDG.E R8, desc[UR14][R6.64] ;  /* 0x0000000e06087981 */ /* 0x000f28000c1e1900 */
[----:B------:R-:W3:Y:S01]  /*1020*/  LDL.64 R10, [R0] ;  /* 0x00000000000a7983 */ /* 0x000ee20000100a00 */
[----:B----4-:R-:W-:Y:S02]  /*1030*/  VIADD R3, R8, 0x1 ;  /* 0x0000000108037836 */ /* 0x010fe40000000000 */
[----:B---3--:R-:W-:Y:S01]  /*1040*/  FADD R10, R9, R10 ;  /* 0x0000000a090a7221 */ /* 0x008fe20000000000 */
[----:B-----5:R-:W-:-:S02]  /*1050*/  FADD R11, R11, R2 ;  /* 0x000000020b0b7221 */ /* 0x020fc40000000000 */
[----:B------:R3:W-:Y:S04]  /*1060*/  STG.E desc[UR14][R6.64], R3 ;  /* 0x0000000306007986 */ /* 0x0007e8000c10190e */
[----:B------:R3:W-:Y:S02]  /*1070*/  STL.64 [R0], R10 ;  /* 0x0000000a00007387 */ /* 0x0007e40000100a00 */
.L_x_0:
[----:B-1-34-:R-:W1:Y:S02]  /*1080*/  LDC.64 R2, c[0x0][0x398] ;  /* 0x0000e600ff027b82 */ /* 0x01ae640000000a00 */
[----:B-1----:R-:W3:Y:S02]  /*1090*/  LDG.E R5, desc[UR14][R2.64] ;  /* 0x0000000e02057981 */ /* 0x002ee4000c1e1900 */
[----:B---3--:R-:W-:-:S13]  /*10a0*/  ISETP.NE.AND P0, PT, R5, RZ, PT ;  /* 0x000000ff0500720c */ /* 0x008fda0003f05270 */
[----:B------:R-:W-:Y:S05]  /*10b0*/  @!P0 BRA `(.L_x_5) ;  /* 0x0000000000808947 */ /* 0x000fea0003800000 */
[----:B------:R-:W3:Y:S01]  /*10c0*/  LDL.64 R2, [R1] ;  /* 0x0000000001027983 */ /* 0x000ee20000100a00 */
[----:B------:R-:W-:-:S04]  /*10d0*/  I2FP.F32.S32 R5, R5 ;  /* 0x0000000500057245 */ /* 0x000fc80000201400 */
[----:B------:R-:W0:Y:S02]  /*10e0*/  MUFU.RCP R0, R5 ;  /* 0x0000000500007308 */ /* 0x000e240000001000 */
[----:B0-----:R-:W-:-:S04]  /*10f0*/  FFMA R7, -R5, R0, 1 ;  /* 0x3f80000005077423 */ /* 0x001fc80000000100 */
[----:B------:R-:W-:Y:S02]  /*1100*/  FFMA R7, R0, R7, R0 ;  /* 0x0000000700077223 */ /* 0x000fe40000000000 */
[----:B---3--:R-:W0:Y:S02]  /*1110*/  FCHK P0, R2, R5 ;  /* 0x0000000502007302 */ /* 0x008e240000000000 */
[----:B------:R-:W-:-:S04]  /*1120*/  FFMA R0, R2, R7, RZ ;  /* 0x0000000702007223 */ /* 0x000fc800000000ff */
[----:B------:R-:W-:-:S04]  /*1130*/  FFMA R4, -R5, R0, R2 ;  /* 0x0000000005047223 */ /* 0x000fc80000000102 */
[----:B------:R-:W-:Y:S01]  /*1140*/  FFMA R0, R7, R4, R0 ;  /* 0x0000000407007223 */ /* 0x000fe20000000000 */
[----:B0-----:R-:W-:Y:S06]  /*1150*/  @!P0 BRA `(.L_x_6) ;  /* 0x0000000000088947 */ /* 0x001fec0003800000 */
[----:B------:R-:W-:-:S07]  /*1160*/  MOV R4, 0x1180 ;  /* 0x0000118000047802 */ /* 0x000fce0000000f00 */
[----:B--2---:R-:W-:Y:S05]  /*1170*/  CALL.REL.NOINC `($__internal_0_$__cuda_sm3x_div_rn_noftz_f32_slowpath) ;  /* 0x0000001400647944 */ /* 0x004fea0003c00000 */
.L_x_6:
[----:B------:R-:W0:Y:S08]  /*1180*/  LDC.64 R4, c[0x0][0x390] ;  /* 0x0000e400ff047b82 */ /* 0x000e300000000a00 */
[----:B------:R-:W1:Y:S01]  /*1190*/  LDC.64 R6, c[0x0][0x398] ;  /* 0x0000e600ff067b82 */ /* 0x000e620000000a00 */
[----:B0-----:R0:W-:Y:S04]  /*11a0*/  STG.E desc[UR14][R4.64], R0 ;  /* 0x0000000004007986 */ /* 0x0011e8000c10190e */
[----:B-1----:R-:W3:Y:S02]  /*11b0*/  LDG.E R6, desc[UR14][R6.64] ;  /* 0x0000000e06067981 */ /* 0x002ee4000c1e1900 */
[----:B---3--:R-:W-:-:S04]  /*11c0*/  I2FP.F32.S32 R8, R6 ;  /* 0x0000000600087245 */ /* 0x008fc80000201400 */
[----:B------:R-:W1:Y:S08]  /*11d0*/  MUFU.RCP R9, R8 ;  /* 0x0000000800097308 */ /* 0x000e700000001000 */
[----:B------:R-:W3:Y:S01]  /*11e0*/  FCHK P0, R3, R8 ;  /* 0x0000000803007302 */ /* 0x000ee20000000000 */
[----:B-1----:R-:W-:-:S04]  /*11f0*/  FFMA R2, -R8, R9, 1 ;  /* 0x3f80000008027423 */ /* 0x002fc80000000109 */
[----:B------:R-:W-:-:S04]  /*1200*/  FFMA R2, R9, R2, R9 ;  /* 0x0000000209027223 */ /* 0x000fc80000000009 */
[----:B------:R-:W-:-:S04]  /*1210*/  FFMA R9, R3, R2, RZ ;  /* 0x0000000203097223 */ /* 0x000fc800000000ff */
[----:B------:R-:W-:-:S04]  /*1220*/  FFMA R10, -R8, R9, R3 ;  /* 0x00000009080a7223 */ /* 0x000fc80000000103 */
[----:B------:R-:W-:Y:S01]  /*1230*/  FFMA R9, R2, R10, R9 ;  /* 0x0000000a02097223 */ /* 0x000fe20000000009 */
[----:B0--3--:R-:W-:Y:S06]  /*1240*/  @!P0 BRA `(.L_x_7) ;  /* 0x0000000000148947 */ /* 0x009fec0003800000 */
[----:B------:R-:W-:Y:S02]  /*1250*/  MOV R2, R3 ;  /* 0x0000000300027202 */ /* 0x000fe40000000f00 */
[----:B------:R-:W-:Y:S02]  /*1260*/  MOV R5, R8 ;  /* 0x0000000800057202 */ /* 0x000fe40000000f00 */
[----:B------:R-:W-:-:S07]  /*1270*/  MOV R4, 0x1290 ;  /* 0x0000129000047802 */ /* 0x000fce0000000f00 */
[----:B--2---:R-:W-:Y:S05]  /*1280*/  CALL.REL.NOINC `($__internal_0_$__cuda_sm3x_div_rn_noftz_f32_slowpath) ;  /* 0x0000001400207944 */ /* 0x004fea0003c00000 */
[----:B------:R-:W-:-:S07]  /*1290*/  MOV R9, R0 ;  /* 0x0000000000097202 */ /* 0x000fce0000000f00 */
.L_x_7:
[----:B------:R-:W0:Y:S02]  /*12a0*/  LDC.64 R2, c[0x0][0x390] ;  /* 0x0000e400ff027b82 */ /* 0x000e240000000a00 */
[----:B0-----:R1:W-:Y:S02]  /*12b0*/  STG.E desc[UR14][R2.64+0x4], R9 ;  /* 0x0000040902007986 */ /* 0x0013e4000c10190e */
.L_x_5:
[----:B-1----:R-:W1:Y:S02]  /*12c0*/  LDC.64 R2, c[0x0][0x398] ;  /* 0x0000e600ff027b82 */ /* 0x002e640000000a00 */
[----:B-1----:R-:W3:Y:S02]  /*12d0*/  LDG.E R5, desc[UR14][R2.64+0x4] ;  /* 0x0000040e02057981 */ /* 0x002ee4000c1e1900 */
[----:B---3--:R-:W-:-:S13]  /*12e0*/  ISETP.NE.AND P0, PT, R5, RZ, PT ;  /* 0x000000ff0500720c */ /* 0x008fda0003f05270 */
[----:B------:R-:W-:Y:S05]  /*12f0*/  @!P0 BRA `(.L_x_8) ;  /* 0x0000000000808947 */ /* 0x000fea0003800000 */
[----:B------:R-:W3:Y:S01]  /*1300*/  LDL.64 R2, [R1+0x8] ;  /* 0x0000080001027983 */ /* 0x000ee20000100a00 */
        /* <DEDUP_REMOVED lines=11> */
.L_x_9:
        /* <DEDUP_REMOVED lines=13> */
[----:B------:R-:W-:Y:S01]  /*1490*/  MOV R2, R3 ;  /* 0x0000000300027202 */ /* 0x000fe20000000f00 */
[----:B------:R-:W-:Y:S01]  /*14a0*/  IMAD.MOV.U32 R5, RZ, RZ, R8 ;  /* 0x000000ffff057224 */ /* 0x000fe200078e0008 */
[----:B------:R-:W-:-:S07]  /*14b0*/  MOV R4, 0x14d0 ;  /* 0x000014d000047802 */ /* 0x000fce0000000f00 */
[----:B--2---:R-:W-:Y:S05]  /*14c0*/  CALL.REL.NOINC `($__internal_0_$__cuda_sm3x_div_rn_noftz_f32_slowpath) ;  /* 0x0000001000907944 */ /* 0x004fea0003c00000 */
[----:B------:R-:W-:-:S07]  /*14d0*/  MOV R9, R0 ;  /* 0x0000000000097202 */ /* 0x000fce0000000f00 */
.L_x_10:
[----:B------:R-:W0:Y:S02]  /*14e0*/  LDC.64 R2, c[0x0][0x390] ;  /* 0x0000e400ff027b82 */ /* 0x000e240000000a00 */
[----:B0-----:R1:W-:Y:S02]  /*14f0*/  STG.E desc[UR14][R2.64+0xc], R9 ;  /* 0x00000c0902007986 */ /* 0x0013e4000c10190e */
.L_x_8:
        /* <DEDUP_REMOVED lines=16> */
.L_x_12:
        /* <DEDUP_REMOVED lines=18> */
.L_x_13:
[----:B------:R-:W0:Y:S02]  /*1720*/  LDC.64 R2, c[0x0][0x390] ;  /* 0x0000e400ff027b82 */ /* 0x000e240000000a00 */
[----:B0-----:R1:W-:Y:S02]  /*1730*/  STG.E desc[UR14][R2.64+0x14], R9 ;  /* 0x0000140902007986 */ /* 0x0013e4000c10190e */
.L_x_11:
        /* <DEDUP_REMOVED lines=16> */
.L_x_15:
        /* <DEDUP_REMOVED lines=13> */
[----:B------:R-:W-:Y:S01]  /*1910*/  IMAD.MOV.U32 R2, RZ, RZ, R3 ;  /* 0x000000ffff027224 */ /* 0x000fe200078e0003 */
[----:B------:R-:W-:Y:S02]  /*1920*/  MOV R5, R8 ;  /* 0x0000000800057202 */ /* 0x000fe40000000f00 */
[----:B------:R-:W-:-:S07]  /*1930*/  MOV R4, 0x1950 ;  /* 0x0000195000047802 */ /* 0x000fce0000000f00 */
[----:B--2---:R-:W-:Y:S05]  /*1940*/  CALL.REL.NOINC `($__internal_0_$__cuda_sm3x_div_rn_noftz_f32_slowpath) ;  /* 0x0000000c00707944 */ /* 0x004fea0003c00000 */
[----:B------:R-:W-:-:S07]  /*1950*/  MOV R9, R0 ;  /* 0x0000000000097202 */ /* 0x000fce0000000f00 */
.L_x_16:
[----:B------:R-:W0:Y:S02]  /*1960*/  LDC.64 R2, c[0x0][0x390] ;  /* 0x0000e400ff027b82 */ /* 0x000e240000000a00 */
[----:B0-----:R1:W-:Y:S02]  /*1970*/  STG.E desc[UR14][R2.64+0x1c], R9 ;  /* 0x00001c0902007986 */ /* 0x0013e4000c10190e */
.L_x_14:
        /* <DEDUP_REMOVED lines=16> */
.L_x_18:
        /* <DEDUP_REMOVED lines=17> */
[----:B------:R-:W-:-:S07]  /*1b90*/  IMAD.MOV.U32 R9, RZ, RZ, R0 ;  /* 0x000000ffff097224 */ /* 0x000fce00078e0000 */
.L_x_19:
[----:B------:R-:W0:Y:S02]  /*1ba0*/  LDC.64 R2, c[0x0][0x390] ;  /* 0x0000e400ff027b82 */ /* 0x000e240000000a00 */
[----:B0-----:R1:W-:Y:S02]  /*1bb0*/  STG.E desc[UR14][R2.64+0x24], R9 ;  /* 0x0000240902007986 */ /* 0x0013e4000c10190e */
.L_x_17:
        /* <DEDUP_REMOVED lines=16> */
.L_x_21:
        /* <DEDUP_REMOVED lines=18> */
.L_x_22:
[----:B------:R-:W0:Y:S02]  /*1de0*/  LDC.64 R2, c[0x0][0x390] ;  /* 0x0000e400ff027b82 */ /* 0x000e240000000a00 */
[----:B0-----:R1:W-:Y:S02]  /*1df0*/  STG.E desc[UR14][R2.64+0x2c], R9 ;  /* 0x00002c0902007986 */ /* 0x0013e4000c10190e */
.L_x_20:
        /* <DEDUP_REMOVED lines=16> */
.L_x_24:
        /* <DEDUP_REMOVED lines=18> */
.L_x_25:
[----:B------:R-:W0:Y:S02]  /*2020*/  LDC.64 R2, c[0x0][0x390] ;  /* 0x0000e400ff027b82 */ /* 0x000e240000000a00 */
[----:B0-----:R1:W-:Y:S02]  /*2030*/  STG.E desc[UR14][R2.64+0x34], R9 ;  /* 0x0000340902007986 */ /* 0x0013e4000c10190e */
.L_x_23:
        /* <DEDUP_REMOVED lines=16> */
.L_x_27:
        /* <DEDUP_REMOVED lines=18> */
.L_x_28:
[----:B------:R-:W0:Y:S02]  /*2260*/  LDC.64 R2, c[0x0][0x390] ;  /* 0x0000e400ff027b82 */ /* 0x000e240000000a00 */
[----:B0-----:R1:W-:Y:S02]  /*2270*/  STG.E desc[UR14][R2.64+0x3c], R9 ;  /* 0x00003c0902007986 */ /* 0x0013e4000c10190e */
.L_x_26:
        /* <DEDUP_REMOVED lines=16> */
.L_x_30:
        /* <DEDUP_REMOVED lines=18> */
.L_x_31:
[----:B------:R-:W0:Y:S02]  /*24a0*/  LDC.64 R2, c[0x0][0x390] ;  /* 0x0000e400ff027b82 */ /* 0x000e240000000a00 */
[----:B0-----:R1:W-:Y:S02]  /*24b0*/  STG.E desc[UR14][R2.64+0x44], R9 ;  /* 0x0000440902007986 */ /* 0x0013e4000c10190e */
.L_x_29:
[----:B-1----:R-:W1:Y:S02]  /*24c0*/  LDC.64 R2, c[0x0][0x398] ;  /* 0x0000e600ff027b82 */ /* 0x002e640000000a00 */
[----:B-1----:R-:W3:Y:S02]  /*24d0*/  LDG.E R5, desc[UR14][R2.64+0x24] ;  /* 0x0000240e02057981 */ /* 0x002ee4000c1e1900 */
[----:B---3--:R-:W-:-:S13]  /*24e0*/  ISETP.NE.AND P0, PT, R5, RZ, PT ;  /* 0x000000ff0500720c */ /* 0x008fda0003f05270 */
[----:B------:R-:W-:Y:S05]  /*24f0*/  @!P0 EXIT ;  /* 0x000000000000894d */ /* 0x000fea0003800000 */
        /* <DEDUP_REMOVED lines=12> */
.L_x_32:
        /* <DEDUP_REMOVED lines=18> */
.L_x_33:
[----:B------:R-:W0:Y:S02]  /*26e0*/  LDC.64 R2, c[0x0][0x390] ;  /* 0x0000e400ff027b82 */ /* 0x000e240000000a00 */
[----:B0-----:R-:W-:Y:S01]  /*26f0*/  STG.E desc[UR14][R2.64+0x4c], R9 ;  /* 0x00004c0902007986 */ /* 0x001fe2000c10190e */
[----:B------:R-:W-:Y:S05]  /*2700*/  EXIT ;  /* 0x000000000000794d */ /* 0x000fea0003800000 */
        .weak           $__internal_0_$__cuda_sm3x_div_rn_noftz_f32_slowpath
        .type           $__internal_0_$__cuda_sm3x_div_rn_noftz_f32_slowpath,@function
        .size           $__internal_0_$__cuda_sm3x_div_rn_noftz_f32_slowpath,(.L_x_75 - $__internal_0_$__cuda_sm3x_div_rn_noftz_f32_slowpath)
$__internal_0_$__cuda_sm3x_div_rn_noftz_f32_slowpath:
[----:B------:R-:W-:Y:S02]  /*2710*/  SHF.R.U32.HI R7, RZ, 0x17, R5 ;  /* 0x00000017ff077819 */ /* 0x000fe40000011605 */
[----:B------:R-:W-:Y:S02]  /*2720*/  SHF.R.U32.HI R0, RZ, 0x17, R2 ;  /* 0x00000017ff007819 */ /* 0x000fe40000011602 */
[----:B------:R-:W-:Y:S02]  /*2730*/  LOP3.LUT R7, R7, 0xff, RZ, 0xc0, !PT ;  /* 0x000000ff07077812 */ /* 0x000fe400078ec0ff */
[----:B------:R-:W-:Y:S02]  /*2740*/  LOP3.LUT R8, R0, 0xff, RZ, 0xc0, !PT ;  /* 0x000000ff00087812 */ /* 0x000fe400078ec0ff */
[----:B------:R-:W-:Y:S02]  /*2750*/  IADD3 R9, PT, PT, R7, -0x1, RZ ;  /* 0xffffffff07097810 */ /* 0x000fe40007ffe0ff */
[----:B------:R-:W-:-:S02]  /*2760*/  IADD3 R0, PT, PT, R8, -0x1, RZ ;  /* 0xffffffff08007810 */ /* 0x000fc40007ffe0ff */
[----:B------:R-:W-:-:S04]  /*2770*/  ISETP.GT.U32.AND P0, PT, R9, 0xfd, PT ;  /* 0x000000fd0900780c */ /* 0x000fc80003f04070 */
[----:B------:R-:W-:-:S13]  /*2780*/  ISETP.GT.U32.OR P0, PT, R0, 0xfd, P0 ;  /* 0x000000fd0000780c */ /* 0x000fda0000704470 */
[----:B------:R-:W-:Y:S01]  /*2790*/  @!P0 MOV R6, RZ ;  /* 0x000000ff00068202 */ /* 0x000fe20000000f00 */
[----:B------:R-:W-:Y:S06]  /*27a0*/  @!P0 BRA `(.L_x_34) ;  /* 0x00000000005c8947 */ /* 0x000fec0003800000 */
[----:B------:R-:W-:Y:S02]  /*27b0*/  FSETP.GTU.FTZ.AND P0, PT, |R2|, +INF , PT ;  /* 0x7f8000000200780b */ /* 0x000fe40003f1c200 */
[----:B------:R-:W-:-:S04]  /*27c0*/  FSETP.GTU.FTZ.AND P1, PT, |R5|, +INF , PT ;  /* 0x7f8000000500780b */ /* 0x000fc80003f3c200 */
[----:B------:R-:W-:-:S13]  /*27d0*/  PLOP3.LUT P0, PT, P0, P1, PT, 0xf8, 0x8f ;  /* 0x00000000008f781c */ /* 0x000fda0000703f70 */
[----:B------:R-:W-:Y:S05]  /*27e0*/  @P0 BRA `(.L_x_35) ;  /* 0x0000000400440947 */ /* 0x000fea0003800000 */
[----:B------:R-:W-:-:S13]  /*27f0*/  LOP3.LUT P0, RZ, R5, 0x7fffffff, R2, 0xc8, !PT ;  /* 0x7fffffff05ff7812 */ /* 0x000fda000780c802 */
[----:B------:R-:W-:Y:S05]  /*2800*/  @!P0 BRA `(.L_x_36) ;  /* 0x0000000400348947 */ /* 0x000fea0003800000 */
[C---:B------:R-:W-:Y:S02]  /*2810*/  FSETP.NEU.FTZ.AND P2, PT, |R2|.reuse, +INF , PT ;  /* 0x7f8000000200780b */ /* 0x040fe40003f5d200 */
[----:B------:R-:W-:Y:S02]  /*2820*/  FSETP.NEU.FTZ.AND P1, PT, |R5|, +INF , PT ;  /* 0x7f8000000500780b */ /* 0x000fe40003f3d200 */
[----:B------:R-:W-:-:S11]  /*2830*/  FSETP.NEU.FTZ.AND P0, PT, |R2|, +INF , PT ;  /* 0x7f8000000200780b */ /* 0x000fd60003f1d200 */
[----:B------:R-:W-:Y:S05]  /*2840*/  @!P1 BRA !P2, `(.L_x_36) ;  /* 0x0000000400249947 */ /* 0x000fea0005000000 */
[----:B------:R-:W-:-:S04]  /*2850*/  LOP3.LUT P2, RZ, R2, 0x7fffffff, RZ, 0xc0, !PT ;  /* 0x7fffffff02ff7812 */ /* 0x000fc8000784c0ff */
[----:B------:R-:W-:-:S13]  /*2860*/  PLOP3.LUT P1, PT, P1, P2, PT, 0x2f, 0xf2 ;  /* 0x0000000000f2781c */ /* 0x000fda0000f24577 */
[----:B------:R-:W-:Y:S05]  /*2870*/  @P1 BRA `(.L_x_37) ;  /* 0x0000000400101947 */ /* 0x000fea0003800000 */
[----:B------:R-:W-:-:S04]  /*2880*/  LOP3.LUT P1, RZ, R5, 0x7fffffff, RZ, 0xc0, !PT ;  /* 0x7fffffff05ff7812 */ /* 0x000fc8000782c0ff */
[----:B------:R-:W-:-:S13]  /*2890*/  PLOP3.LUT P0, PT, P0, P1, PT, 0x2f, 0xf2 ;  /* 0x0000000000f2781c */ /* 0x000fda0000702577 */
[----:B------:R-:W-:Y:S05]  /*28a0*/  @P0 BRA `(.L_x_38) ;  /* 0x0000000000f80947 */ /* 0x000fea0003800000 */
[----:B------:R-:W-:Y:S02]  /*28b0*/  ISETP.GE.AND P0, PT, R0, RZ, PT ;  /* 0x000000ff0000720c */ /* 0x000fe40003f06270 */
[----:B------:R-:W-:-:S11]  /*28c0*/  ISETP.GE.AND P1, PT, R9, RZ, PT ;  /* 0x000000ff0900720c */ /* 0x000fd60003f26270 */
[----:B------:R-:W-:Y:S01]  /*28d0*/  @P0 MOV R6, RZ ;  /* 0x000000ff00060202 */ /* 0x000fe20000000f00 */
[----:B------:R-:W-:Y:S02]  /*28e0*/  @!P0 IMAD.MOV.U32 R6, RZ, RZ, -0x40 ;  /* 0xffffffc0ff068424 */ /* 0x000fe400078e00ff */
[----:B------:R-:W-:Y:S01]  /*28f0*/  @!P0 FFMA R2, R2, 1.84467440737095516160e+19, RZ ;  /* 0x5f80000002028823 */ /* 0x000fe200000000ff */
[----:B------:R-:W-:Y:S02]  /*2900*/  @!P1 FFMA R5, R5, 1.84467440737095516160e+19, RZ ;  /* 0x5f80000005059823 */ /* 0x000fe400000000ff */
[----:B------:R-:W-:-:S07]  /*2910*/  @!P1 IADD3 R6, PT, PT, R6, 0x40, RZ ;  /* 0x0000004006069810 */ /* 0x000fce0007ffe0ff */
.L_x_34:
[----:B------:R-:W-:Y:S02]  /*2920*/  LEA R0, R7, 0xc0800000, 0x17 ;  /* 0xc080000007007811 */ /* 0x000fe400078eb8ff */
[----:B------:R-:W-:Y:S02]  /*2930*/  IADD3 R8, PT, PT, R8, -0x7f, RZ ;  /* 0xffffff8108087810 */ /* 0x000fe40007ffe0ff */
[----:B------:R-:W-:Y:S02]  /*2940*/  IADD3 R9, PT, PT, -R0, R5, RZ ;  /* 0x0000000500097210 */ /* 0x000fe40007ffe1ff */
[C---:B------:R-:W-:Y:S01]  /*2950*/  IADD3 R7, PT, PT, R8.reuse, 0x7f, -R7 ;  /* 0x0000007f08077810 */ /* 0x040fe20007ffe807 */
[----:B------:R-:W-:Y:S01]  /*2960*/  IMAD R0, R8, -0x800000, R2 ;  /* 0xff80000008007824 */ /* 0x000fe200078e0202 */
[----:B------:R-:W0:Y:S01]  /*2970*/  MUFU.RCP R5, R9 ;  /* 0x0000000900057308 */ /* 0x000e220000001000 */
[----:B------:R-:W-:Y:S01]  /*2980*/  FADD.FTZ R11, -R9, -RZ ;  /* 0x800000ff090b7221 */ /* 0x000fe20000010100 */
[----:B------:R-:W-:-:S03]  /*2990*/  IADD3 R7, PT, PT, R7, R6, RZ ;  /* 0x0000000607077210 */ /* 0x000fc60007ffe0ff */
[----:B0-----:R-:W-:-:S04]  /*29a0*/  FFMA R10, R5, R11, 1 ;  /* 0x3f800000050a7423 */ /* 0x001fc8000000000b */
[----:B------:R-:W-:-:S04]  /*29b0*/  FFMA R5, R5, R10, R5 ;  /* 0x0000000a05057223 */ /* 0x000fc80000000005 */
[----:B------:R-:W-:-:S04]  /*29c0*/  FFMA R2, R0, R5, RZ ;  /* 0x0000000500027223 */ /* 0x000fc800000000ff */
[----:B------:R-:W-:-:S04]  /*29d0*/  FFMA R10, R11, R2, R0 ;  /* 0x000000020b0a7223 */ /* 0x000fc80000000000 */
[----:B------:R-:W-:-:S04]  /*29e0*/  FFMA R10, R5, R10, R2 ;  /* 0x0000000a050a7223 */ /* 0x000fc80000000002 */
[----:B------:R-:W-:-:S04]  /*29f0*/  FFMA R11, R11, R10, R0 ;  /* 0x0000000a0b0b7223 */ /* 0x000fc80000000000 */
[----:B------:R-:W-:-:S05]  /*2a00*/  FFMA R0, R5, R11, R10 ;  /* 0x0000000b05007223 */ /* 0x000fca000000000a */
[----:B------:R-:W-:-:S04]  /*2a10*/  SHF.R.U32.HI R2, RZ, 0x17, R0 ;  /* 0x00000017ff027819 */ /* 0x000fc80000011600 */
[----:B------:R-:W-:-:S04]  /*2a20*/  LOP3.LUT R2, R2, 0xff, RZ, 0xc0, !PT ;  /* 0x000000ff02027812 */ /* 0x000fc800078ec0ff */
[----:B------:R-:W-:-:S05]  /*2a30*/  IADD3 R8, PT, PT, R2, R7, RZ ;  /* 0x0000000702087210 */ /* 0x000fca0007ffe0ff */
[----:B------:R-:W-:-:S05]  /*2a40*/  VIADD R2, R8, 0xffffffff ;  /* 0xffffffff08027836 */ /* 0x000fca0000000000 */
[----:B------:R-:W-:-:S13]  /*2a50*/  ISETP.GE.U32.AND P0, PT, R2, 0xfe, PT ;  /* 0x000000fe0200780c */ /* 0x000fda0003f06070 */
[----:B------:R-:W-:Y:S05]  /*2a60*/  @!P0 BRA `(.L_x_39) ;  /* 0x0000000000808947 */ /* 0x000fea0003800000 */
[----:B------:R-:W-:-:S13]  /*2a70*/  ISETP.GT.AND P0, PT, R8, 0xfe, PT ;  /* 0x000000fe0800780c */ /* 0x000fda0003f04270 */
[----:B------:R-:W-:Y:S05]  /*2a80*/  @P0 BRA `(.L_x_40) ;  /* 0x00000000006c0947 */ /* 0x000fea0003800000 */
[----:B------:R-:W-:-:S13]  /*2a90*/  ISETP.GE.AND P0, PT, R8, 0x1, PT ;  /* 0x000000010800780c */ /* 0x000fda0003f06270 */
[----:B------:R-:W-:Y:S05]  /*2aa0*/  @P0 BRA `(.L_x_41) ;  /* 0x0000000000980947 */ /* 0x000fea0003800000 */
[----:B------:R-:W-:Y:S02]  /*2ab0*/  ISETP.GE.AND P0, PT, R8, -0x18, PT ;  /* 0xffffffe80800780c */ /* 0x000fe40003f06270 */
[----:B------:R-:W-:-:S11]  /*2ac0*/  LOP3.LUT R0, R0, 0x80000000, RZ, 0xc0, !PT ;  /* 0x8000000000007812 */ /* 0x000fd600078ec0ff */
[----:B------:R-:W-:Y:S05]  /*2ad0*/  @!P0 BRA `(.L_x_41) ;  /* 0x00000000008c8947 */ /* 0x000fea0003800000 */
[CCC-:B------:R-:W-:Y:S01]  /*2ae0*/  FFMA.RZ R2, R5.reuse, R11.reuse, R10.reuse ;  /* 0x0000000b05027223 */ /* 0x1c0fe2000000c00a */
[C---:B------:R-:W-:Y:S02]  /*2af0*/  IADD3 R7, PT, PT, R8.reuse, 0x20, RZ ;  /* 0x0000002008077810 */ /* 0x040fe40007ffe0ff */
[----:B------:R-:W-:Y:S02]  /*2b00*/  ISETP.NE.AND P2, PT, R8, RZ, PT ;  /* 0x000000ff0800720c */ /* 0x000fe40003f45270 */
[----:B------:R-:W-:Y:S01]  /*2b10*/  LOP3.LUT R6, R2, 0x7fffff, RZ, 0xc0, !PT ;  /* 0x007fffff02067812 */ /* 0x000fe200078ec0ff */
[CCC-:B------:R-:W-:Y:S01]  /*2b20*/  FFMA.RP R2, R5.reuse, R11.reuse, R10.reuse ;  /* 0x0000000b05027223 */ /* 0x1c0fe2000000800a */
[----:B------:R-:W-:Y:S01]  /*2b30*/  FFMA.RM R5, R5, R11, R10 ;  /* 0x0000000b05057223 */ /* 0x000fe2000000400a */
[----:B------:R-:W-:Y:S02]  /*2b40*/  ISETP.NE.AND P1, PT, R8, RZ, PT ;  /* 0x000000ff0800720c */ /* 0x000fe40003f25270 */
[----:B------:R-:W-:-:S02]  /*2b50*/  LOP3.LUT R6, R6, 0x800000, RZ, 0xfc, !PT ;  /* 0x0080000006067812 */ /* 0x000fc400078efcff */
[----:B------:R-:W-:Y:S02]  /*2b60*/  IADD3 R8, PT, PT, -R8, RZ, RZ ;  /* 0x000000ff08087210 */ /* 0x000fe40007ffe1ff */
[----:B------:R-:W-:Y:S02]  /*2b70*/  SHF.L.U32 R7, R6, R7, RZ ;  /* 0x0000000706077219 */ /* 0x000fe400000006ff */
[----:B------:R-:W-:Y:S02]  /*2b80*/  FSETP.NEU.FTZ.AND P0, PT, R2, R5, PT ;  /* 0x000000050200720b */ /* 0x000fe40003f1d000 */
[----:B------:R-:W-:Y:S02]  /*2b90*/  SEL R5, R8, RZ, P2 ;  /* 0x000000ff08057207 */ /* 0x000fe40001000000 */
[----:B------:R-:W-:Y:S02]  /*2ba0*/  ISETP.NE.AND P1, PT, R7, RZ, P1 ;  /* 0x000000ff0700720c */ /* 0x000fe40000f25270 */
[----:B------:R-:W-:-:S02]  /*2bb0*/  SHF.R.U32.HI R5, RZ, R5, R6 ;  /* 0x00000005ff057219 */ /* 0x000fc40000011606 */
[----:B------:R-:W-:Y:S02]  /*2bc0*/  PLOP3.LUT P0, PT, P0, P1, PT, 0xf8, 0x8f ;  /* 0x00000000008f781c */ /* 0x000fe40000703f70 */
[----:B------:R-:W-:Y:S02]  /*2bd0*/  SHF.R.U32.HI R7, RZ, 0x1, R5 ;  /* 0x00000001ff077819 */ /* 0x000fe40000011605 */
[----:B------:R-:W-:-:S04]  /*2be0*/  SEL R2, RZ, 0x1, !P0 ;  /* 0x00000001ff027807 */ /* 0x000fc80004000000 */
[----:B------:R-:W-:-:S04]  /*2bf0*/  LOP3.LUT R2, R2, 0x1, R7, 0xf8, !PT ;  /* 0x0000000102027812 */ /* 0x000fc800078ef807 */
[----:B------:R-:W-:-:S04]  /*2c00*/  LOP3.LUT R2, R2, R5, RZ, 0xc0, !PT ;  /* 0x0000000502027212 */ /* 0x000fc800078ec0ff */
[----:B------:R-:W-:-:S04]  /*2c10*/  IADD3 R7, PT, PT, R7, R2, RZ ;  /* 0x0000000207077210 */ /* 0x000fc80007ffe0ff */
[----:B------:R-:W-:Y:S01]  /*2c20*/  LOP3.LUT R0, R7, R0, RZ, 0xfc, !PT ;  /* 0x0000000007007212 */ /* 0x000fe200078efcff */
[----:B------:R-:W-:Y:S06]  /*2c30*/  BRA `(.L_x_41) ;  /* 0x0000000000347947 */ /* 0x000fec0003800000 */
.L_x_40:
[----:B------:R-:W-:-:S04]  /*2c40*/  LOP3.LUT R0, R0, 0x80000000, RZ, 0xc0, !PT ;  /* 0x8000000000007812 */ /* 0x000fc800078ec0ff */
[----:B------:R-:W-:Y:S01]  /*2c50*/  LOP3.LUT R0, R0, 0x7f800000, RZ, 0xfc, !PT ;  /* 0x7f80000000007812 */ /* 0x000fe200078efcff */
[----:B------:R-:W-:Y:S06]  /*2c60*/  BRA `(.L_x_41) ;  /* 0x0000000000287947 */ /* 0x000fec0003800000 */
.L_x_39:
[----:B------:R-:W-:Y:S01]  /*2c70*/  LEA R0, R7, R0, 0x17 ;  /* 0x0000000007007211 */ /* 0x000fe200078eb8ff */
[----:B------:R-:W-:Y:S06]  /*2c80*/  BRA `(.L_x_41) ;  /* 0x0000000000207947 */ /* 0x000fec0003800000 */
.L_x_38:
[----:B------:R-:W-:-:S04]  /*2c90*/  LOP3.LUT R0, R5, 0x80000000, R2, 0x48, !PT ;  /* 0x8000000005007812 */ /* 0x000fc800078e4802 */
[----:B------:R-:W-:Y:S01]  /*2ca0*/  LOP3.LUT R0, R0, 0x7f800000, RZ, 0xfc, !PT ;  /* 0x7f80000000007812 */ /* 0x000fe200078efcff */
[----:B------:R-:W-:Y:S06]  /*2cb0*/  BRA `(.L_x_41) ;  /* 0x0000000000147947 */ /* 0x000fec0003800000 */
.L_x_37:
[----:B------:R-:W-:Y:S01]  /*2cc0*/  LOP3.LUT R0, R5, 0x80000000, R2, 0x48, !PT ;  /* 0x8000000005007812 */ /* 0x000fe200078e4802 */
[----:B------:R-:W-:Y:S06]  /*2cd0*/  BRA `(.L_x_41) ;  /* 0x00000000000c7947 */ /* 0x000fec0003800000 */
.L_x_36:
[----:B------:R-:W0:Y:S01]  /*2ce0*/  MUFU.RSQ R0, -QNAN ;  /* 0xffc0000000007908 */ /* 0x000e220000001400 */
[----:B------:R-:W-:Y:S05]  /*2cf0*/  BRA `(.L_x_41) ;  /* 0x0000000000047947 */ /* 0x000fea0003800000 */
.L_x_35:
[----:B------:R-:W-:-:S07]  /*2d00*/  FADD.FTZ R0, R2, R5 ;  /* 0x0000000502007221 */ /* 0x000fce0000010000 */
.L_x_41:
[----:B------:R-:W-:-:S04]  /*2d10*/  HFMA2 R5, -RZ, RZ, 0, 0 ;  /* 0x00000000ff057431 */ /* 0x000fc800000001ff */
[----:B0-----:R-:W-:Y:S05]  /*2d20*/  RET.REL.NODEC R4 `(_Z20kMeansCentroidUpdatePfPiS_S0_ii) ;  /* 0xffffffd004b47950 */ /* 0x001fea0003c3ffff */
.L_x_42:
[----:B------:R-:W-:-:S00]  /*2d30*/  BRA `(.L_x_42) ;  /* 0xfffffffc00fc7947 */ /* 0x000fc0000383ffff */
[----:B------:R-:W-:-:S00]  /*2d40*/  NOP ;  /* 0x0000000000007918 */ /* 0x000fc00000000000 */
        /* <DEDUP_REMOVED lines=11> */
.L_x_75:


//--------------------- .text._Z23kMeansClusterAssignmentPfPiS_i --------------------------
	.section	.text._Z23kMeansClusterAssignmentPfPiS_i,"ax",@progbits
	.align	128
        .global         _Z23kMeansClusterAssignmentPfPiS_i
        .type           _Z23kMeansClusterAssignmentPfPiS_i,@function
        .size           _Z23kMeansClusterAssignmentPfPiS_i,(.L_x_76 - _Z23kMeansClusterAssignmentPfPiS_i)
        .other          _Z23kMeansClusterAssignmentPfPiS_i,@"STO_CUDA_ENTRY STV_DEFAULT"
_Z23kMeansClusterAssignmentPfPiS_i:
.text._Z23kMeansClusterAssignmentPfPiS_i:
[----:B------:R-:W-:Y:S01]  /*0000*/  LDC R1, c[0x0][0x37c] ;  /* 0x0000df00ff017b82 */ /* 0x000fe20000000800 */
[----:B------:R-:W0:Y:S07]  /*0010*/  S2R R3, SR_TID.X ;  /* 0x0000000000037919 */ /* 0x000e2e0000002100 */
[----:B------:R-:W0:Y:S01]  /*0020*/  S2UR UR4, SR_CTAID.X ;  /* 0x00000000000479c3 */ /* 0x000e220000002500 */
[----:B------:R-:W1:Y:S07]  /*0030*/  LDCU UR5, c[0x0][0x398] ;  /* 0x00007300ff0577ac */ /* 0x000e6e0008000800 */
[----:B------:R-:W0:Y:S02]  /*0040*/  LDC R4, c[0x0][0x360] ;  /* 0x0000d800ff047b82 */ /* 0x000e240000000800 */
[----:B0-----:R-:W-:-:S05]  /*0050*/  IMAD R4, R4, UR4, R3 ;  /* 0x0000000404047c24 */ /* 0x001fca000f8e0203 */
[----:B-1----:R-:W-:-:S13]  /*0060*/  ISETP.GE.AND P0, PT, R4, UR5, PT ;  /* 0x0000000504007c0c */ /* 0x002fda000bf06270 */
[----:B------:R-:W-:Y:S05]  /*0070*/  @P0 EXIT ;  /* 0x000000000000094d */ /* 0x000fea0003800000 */
[----:B------:R-:W0:Y:S01]  /*0080*/  LDC.64 R2, c[0x0][0x380] ;  /* 0x0000e000ff027b82 */ /* 0x000e220000000a00 */
[----:B------:R-:W1:Y:S01]  /*0090*/  LDCU.64 UR4, c[0x0][0x358] ;  /* 0x00006b00ff0477ac */ /* 0x000e620008000a00 */
[----:B------:R-:W-:-:S06]  /*00a0*/  SHF.L.U32 R5, R4, 0x1, RZ ;  /* 0x0000000104057819 */ /* 0x000fcc00000006ff */
[----:B------:R-:W2:Y:S01]  /*00b0*/  LDC.64 R8, c[0x0][0x390] ;  /* 0x0000e400ff087b82 */ /* 0x000ea20000000a00 */
[----:B0-----:R-:W-:-:S05]  /*00c0*/  IMAD.WIDE R2, R5, 0x4, R2 ;  /* 0x0000000405027825 */ /* 0x001fca00078e0202 */
[----:B-1----:R-:W3:Y:S04]  /*00d0*/  LDG.E R5, desc[UR4][R2.64+0x4] ;  /* 0x0000040402057981 */ /* 0x002ee8000c1e1900 */
[----:B--2---:R-:W3:Y:S04]  /*00e0*/  LDG.E R0, desc[UR4][R8.64+0x4] ;  /* 0x0000040408007981 */ /* 0x004ee8000c1e1900 */
[----:B------:R-:W2:Y:S04]  /*00f0*/  LDG.E R6, desc[UR4][R2.64] ;  /* 0x0000000402067981 */ /* 0x000ea8000c1e1900 */
[----:B------:R-:W2:Y:S01]  /*0100*/  LDG.E R7, desc[UR4][R8.64] ;  /* 0x0000000408077981 */ /* 0x000ea2000c1e1900 */
[----:B------:R-:W-:Y:S01]  /*0110*/  BSSY.RECONVERGENT B0, `(.L_x_43) ;  /* 0x0000011000007945 */ /* 0x000fe20003800200 */
[----:B---3--:R-:W-:-:S04]  /*0120*/  FADD R0, -R5, R0 ;  /* 0x0000000005007221 */ /* 0x008fc80000000100 */
[----:B------:R-:W-:Y:S01]  /*0130*/  FMUL R0, R0, R0 ;  /* 0x0000000000007220 */ /* 0x000fe20000400000 */
[----:B--2---:R-:W-:-:S04]  /*0140*/  FADD R7, -R6, R7 ;  /* 0x0000000706077221 */ /* 0x004fc80000000100 */
[----:B------:R-:W-:-:S05]  /*0150*/  FFMA R0, R7, R7, R0 ;  /* 0x0000000707007223 */ /* 0x000fca0000000000 */
[----:B------:R-:W-:Y:S01]  /*0160*/  IADD3 R10, PT, PT, R0, -0xd000000, RZ ;  /* 0xf3000000000a7810 */ /* 0x000fe20007ffe0ff */
[----:B------:R0:W1:Y:S03]  /*0170*/  MUFU.RSQ R7, R0 ;  /* 0x0000000000077308 */ /* 0x0000660000001400 */
[----:B------:R-:W-:-:S13]  /*0180*/  ISETP.GT.U32.AND P0, PT, R10, 0x727fffff, PT ;  /* 0x727fffff0a00780c */ /* 0x000fda0003f04070 */
[----:B0-----:R-:W-:Y:S05]  /*0190*/  @!P0 BRA `(.L_x_44) ;  /* 0x0000000000108947 */ /* 0x001fea0003800000 */
[----:B------:R-:W-:-:S07]  /*01a0*/  MOV R2, 0x1c0 ;  /* 0x000001c000027802 */ /* 0x000fce0000000f00 */
[----:B-1----:R-:W-:Y:S05]  /*01b0*/  CALL.REL.NOINC `($__internal_1_$__cuda_sm20_sqrt_rn_f32_slowpath) ;  /* 0x0000000c00747944 */ /* 0x002fea0003c00000 */
[----:B------:R-:W-:Y:S01]  /*01c0*/  MOV R8, R9 ;  /* 0x0000000900087202 */ /* 0x000fe20000000f00 */
[----:B------:R-:W-:Y:S06]  /*01d0*/  BRA `(.L_x_45) ;  /* 0x0000000000107947 */ /* 0x000fec0003800000 */
.L_x_44:
[----:B-1----:R-:W-:Y:S01]  /*01e0*/  FMUL.FTZ R3, R0, R7 ;  /* 0x0000000700037220 */ /* 0x002fe20000410000 */
[----:B------:R-:W-:-:S03]  /*01f0*/  FMUL.FTZ R7, R7, 0.5 ;  /* 0x3f00000007077820 */ /* 0x000fc60000410000 */
[----:B------:R-:W-:-:S04]  /*0200*/  FFMA R0, -R3, R3, R0 ;  /* 0x0000000303007223 */ /* 0x000fc80000000100 */
[----:B------:R-:W-:-:S07]  /*0210*/  FFMA R8, R0, R7, R3 ;  /* 0x0000000700087223 */ /* 0x000fce0000000003 */
.L_x_45:
[----:B------:R-:W-:Y:S05]  /*0220*/  BSYNC.RECONVERGENT B0 ;  /* 0x0000000000007941 */ /* 0x000fea0003800200 */
.L_x_43:
[----:B------:R-:W0:Y:S02]  /*0230*/  LDC.64 R2, c[0x0][0x390] ;  /* 0x0000e400ff027b82 */ /* 0x000e240000000a00 */
[----:B0-----:R-:W2:Y:S04]  /*0240*/  LDG.E R0, desc[UR4][R2.64+0xc] ;  /* 0x00000c0402007981 */ /* 0x001ea8000c1e1900 */
[----:B------:R-:W3:Y:S01]  /*0250*/  LDG.E R7, desc[UR4][R2.64+0x8] ;  /* 0x0000080402077981 */ /* 0x000ee2000c1e1900 */
[C---:B------:R-:W-:Y:S01]  /*0260*/  FSETP.GEU.AND P0, PT, R8.reuse, 3.40282346638528859812e+38, PT ;  /* 0x7f7fffff0800780b */ /* 0x040fe20003f0e000 */
[----:B------:R-:W-:Y:S03]  /*0270*/  BSSY.RECONVERGENT B0, `(.L_x_46) ;  /* 0x0000012000007945 */ /* 0x000fe60003800200 */
[----:B------:R-:W-:Y:S01]  /*0280*/  FSEL R8, R8, 3.40282346638528859812e+38, !P0 ;  /* 0x7f7fffff08087808 */ /* 0x000fe20004000000 */
[----:B--2---:R-:W-:Y:S01]  /*0290*/  FADD R0, -R5, R0 ;  /* 0x0000000005007221 */ /* 0x004fe20000000100 */
[----:B---3--:R-:W-:-:S03]  /*02a0*/  FADD R7, -R6, R7 ;  /* 0x0000000706077221 */ /* 0x008fc60000000100 */
[----:B------:R-:W-:-:S04]  /*02b0*/  FMUL R0, R0, R0 ;  /* 0x0000000000007220 */ /* 0x000fc80000400000 */
[----:B------:R-:W-:-:S04]  /*02c0*/  FFMA R0, R7, R7, R0 ;  /* 0x0000000707007223 */ /* 0x000fc80000000000 */
[----:B------:R0:W1:Y:S01]  /*02d0*/  MUFU.RSQ R9, R0 ;  /* 0x0000000000097308 */ /* 0x0000620000001400 */
[----:B------:R-:W-:-:S04]  /*02e0*/  IADD3 R7, PT, PT, R0, -0xd000000, RZ ;  /* 0xf300000000077810 */ /* 0x000fc80007ffe0ff */
[----:B------:R-:W-:Y:S02]  /*02f0*/  ISETP.GT.U32.AND P1, PT, R7, 0x727fffff, PT ;  /* 0x727fffff0700780c */ /* 0x000fe40003f24070 */
[----:B------:R-:W-:-:S11]  /*0300*/  SEL R7, RZ, 0xffffffff, !P0 ;  /* 0xffffffffff077807 */ /* 0x000fd60004000000 */
[----:B01----:R-:W-:Y:S05]  /*0310*/  @!P1 BRA `(.L_x_47) ;  /* 0x00000000000c9947 */ /* 0x003fea0003800000 */
[----:B------:R-:W-:-:S07]  /*0320*/  MOV R2, 0x340 ;  /* 0x0000034000027802 */ /* 0x000fce0000000f00 */
[----:B------:R-:W-:Y:S05]  /*0330*/  CALL.REL.NOINC `($__internal_1_$__cuda_sm20_sqrt_rn_f32_slowpath) ;  /* 0x0000000c00147944 */ /* 0x000fea0003c00000 */
[----:B------:R-:W-:Y:S05]  /*0340*/  BRA `(.L_x_48) ;  /* 0x0000000000107947 */ /* 0x000fea0003800000 */
.L_x_47:
[----:B------:R-:W-:Y:S01]  /*0350*/  FMUL.FTZ R3, R0, R9 ;  /* 0x0000000900037220 */ /* 0x000fe20000410000 */
[----:B------:R-:W-:-:S03]  /*0360*/  FMUL.FTZ R9, R9, 0.5 ;  /* 0x3f00000009097820 */ /* 0x000fc60000410000 */
[----:B------:R-:W-:-:S04]  /*0370*/  FFMA R0, -R3, R3, R0 ;  /* 0x0000000303007223 */ /* 0x000fc80000000100 */
[----:B------:R-:W-:-:S07]  /*0380*/  FFMA R9, R0, R9, R3 ;  /* 0x0000000900097223 */ /* 0x000fce0000000003 */
.L_x_48:
[----:B------:R-:W-:Y:S05]  /*0390*/  BSYNC.RECONVERGENT B0 ;  /* 0x0000000000007941 */ /* 0x000fea0003800200 */
.L_x_46:
[----:B------:R-:W0:Y:S02]  /*03a0*/  LDC.64 R2, c[0x0][0x390] ;  /* 0x0000e400ff027b82 */ /* 0x000e240000000a00 */
[----:B0-----:R-:W2:Y:S04]  /*03b0*/  LDG.E R0, desc[UR4][R2.64+0x14] ;  /* 0x0000140402007981 */ /* 0x001ea8000c1e1900 */
[----:B------:R-:W3:Y:S01]  /*03c0*/  LDG.E R11, desc[UR4][R2.64+0x10] ;  /* 0x00001004020b7981 */ /* 0x000ee2000c1e1900 */
[CC--:B------:R-:W-:Y:S01]  /*03d0*/  FSETP.GEU.AND P0, PT, R9.reuse, R8.reuse, PT ;  /* 0x000000080900720b */ /* 0x0c0fe20003f0e000 */
[----:B------:R-:W-:Y:S03]  /*03e0*/  BSSY.RECONVERGENT B0, `(.L_x_49) ;  /* 0x0000012000007945 */ /* 0x000fe60003800200 */
[----:B------:R-:W-:-:S02]  /*03f0*/  FSEL R8, R9, R8, !P0 ;  /* 0x0000000809087208 */ /* 0x000fc40004000000 */
[----:B------:R-:W-:Y:S01]  /*0400*/  SEL R7, R7, 0x1, P0 ;  /* 0x0000000107077807 */ /* 0x000fe20000000000 */
[----:B--2---:R-:W-:Y:S01]  /*0410*/  FADD R0, -R5, R0 ;  /* 0x0000000005007221 */ /* 0x004fe20000000100 */
[----:B---3--:R-:W-:-:S03]  /*0420*/  FADD R11, -R6, R11 ;  /* 0x0000000b060b7221 */ /* 0x008fc60000000100 */
[----:B------:R-:W-:-:S04]  /*0430*/  FMUL R0, R0, R0 ;  /* 0x0000000000007220 */ /* 0x000fc80000400000 */
[----:B------:R-:W-:-:S04]  /*0440*/  FFMA R0, R11, R11, R0 ;  /* 0x0000000b0b007223 */ /* 0x000fc80000000000 */
[----:B------:R0:W1:Y:S01]  /*0450*/  MUFU.RSQ R11, R0 ;  /* 0x00000000000b7308 */ /* 0x0000620000001400 */
[----:B------:R-:W-:-:S04]  /*0460*/  IADD3 R10, PT, PT, R0, -0xd000000, RZ ;  /* 0xf3000000000a7810 */ /* 0x000fc80007ffe0ff */
[----:B------:R-:W-:-:S13]  /*0470*/  ISETP.GT.U32.AND P1, PT, R10, 0x727fffff, PT ;  /* 0x727fffff0a00780c */ /* 0x000fda0003f24070 */
[----:B01----:R-:W-:Y:S05]  /*0480*/  @!P1 BRA `(.L_x_50) ;  /* 0x00000000000c9947 */ /* 0x003fea0003800000 */
[----:B------:R-:W-:-:S07]  /*0490*/  MOV R2, 0x4b0 ;  /* 0x000004b000027802 */ /* 0x000fce0000000f00 */
[----:B------:R-:W-:Y:S05]  /*04a0*/  CALL.REL.NOINC `($__internal_1_$__cuda_sm20_sqrt_rn_f32_slowpath) ;  /* 0x0000000800b87944 */ /* 0x000fea0003c00000 */
[----:B------:R-:W-:Y:S05]  /*04b0*/  BRA `(.L_x_51) ;  /* 0x0000000000107947 */ /* 0x000fea0003800000 */
.L_x_50:
[----:B------:R-:W-:Y:S01]  /*04c0*/  FMUL.FTZ R9, R0, R11 ;  /* 0x0000000b00097220 */ /* 0x000fe20000410000 */
[----:B------:R-:W-:-:S03]  /*04d0*/  FMUL.FTZ R11, R11, 0.5 ;  /* 0x3f0000000b0b7820 */ /* 0x000fc60000410000 */
[----:B------:R-:W-:-:S04]  /*04e0*/  FFMA R0, -R9, R9, R0 ;  /* 0x0000000909007223 */ /* 0x000fc80000000100 */
[----:B------:R-:W-:-:S07]  /*04f0*/  FFMA R9, R0, R11, R9 ;  /* 0x0000000b00097223 */ /* 0x000fce0000000009 */
.L_x_51:
[----:B------:R-:W-:Y:S05]  /*0500*/  BSYNC.RECONVERGENT B0 ;  /* 0x0000000000007941 */ /* 0x000fea0003800200 */
.L_x_49:
        /* <DEDUP_REMOVED lines=18> */
.L_x_53:
[----:B------:R-:W-:Y:S01]  /*0630*/  FMUL.FTZ R9, R0, R11 ;  /* 0x0000000b00097220 */ /* 0x000fe20000410000 */
[----:B------:R-:W-:-:S03]  /*0640*/  FMUL.FTZ R11, R11, 0.5 ;  /* 0x3f0000000b0b7820 */ /* 0x000fc60000410000 */
[----:B------:R-:W-:-:S04]  /*0650*/  FFMA R0, -R9, R9, R0 ;  /* 0x0000000909007223 */ /* 0x000fc80000000100 */
[----:B------:R-:W-:-:S07]  /*0660*/  FFMA R9, R0, R11, R9 ;  /* 0x0000000b00097223 */ /* 0x000fce0000000009 */
.L_x_54:
[----:B------:R-:W-:Y:S05]  /*0670*/  BSYNC.RECONVERGENT B0 ;  /* 0x0000000000007941 */ /* 0x000fea0003800200 */
.L_x_52:
        /* <DEDUP_REMOVED lines=18> */
.L_x_56:
[----:B------:R-:W-:Y:S01]  /*07a0*/  FMUL.FTZ R9, R0, R11 ;  /* 0x0000000b00097220 */ /* 0x000fe20000410000 */
[----:B------:R-:W-:-:S03]  /*07b0*/  FMUL.FTZ R11, R11, 0.5 ;  /* 0x3f0000000b0b7820 */ /* 0x000fc60000410000 */
[----:B------:R-:W-:-:S04]  /*07c0*/  FFMA R0, -R9, R9, R0 ;  /* 0x0000000909007223 */ /* 0x000fc80000000100 */
[----:B------:R-:W-:-:S07]  /*07d0*/  FFMA R9, R0, R11, R9 ;  /* 0x0000000b00097223 */ /* 0x000fce0000000009 */
.L_x_57:
[----:B------:R-:W-:Y:S05]  /*07e0*/  BSYNC.RECONVERGENT B0 ;  /* 0x0000000000007941 */ /* 0x000fea0003800200 */
.L_x_55:
        /* <DEDUP_REMOVED lines=18> */
.L_x_59:
[----:B------:R-:W-:Y:S01]  /*0910*/  FMUL.FTZ R9, R0, R11 ;  /* 0x0000000b00097220 */ /* 0x000fe20000410000 */
[----:B------:R-:W-:-:S03]  /*0920*/  FMUL.FTZ R11, R11, 0.5 ;  /* 0x3f0000000b0b7820 */ /* 0x000fc60000410000 */
[----:B------:R-:W-:-:S04]  /*0930*/  FFMA R0, -R9, R9, R0 ;  /* 0x0000000909007223 */ /* 0x000fc80000000100 */
[----:B------:R-:W-:-:S07]  /*0940*/  FFMA R9, R0, R11, R9 ;  /* 0x0000000b00097223 */ /* 0x000fce0000000009 */
.L_x_60:
[----:B------:R-:W-:Y:S05]  /*0950*/  BSYNC.RECONVERGENT B0 ;  /* 0x0000000000007941 */ /* 0x000fea0003800200 */
.L_x_58:
        /* <DEDUP_REMOVED lines=18> */
.L_x_62:
[----:B------:R-:W-:Y:S01]  /*0a80*/  FMUL.FTZ R9, R0, R11 ;  /* 0x0000000b00097220 */ /* 0x000fe20000410000 */
[----:B------:R-:W-:-:S03]  /*0a90*/  FMUL.FTZ R11, R11, 0.5 ;  /* 0x3f0000000b0b7820 */ /* 0x000fc60000410000 */
[----:B------:R-:W-:-:S04]  /*0aa0*/  FFMA R0, -R9, R9, R0 ;  /* 0x0000000909007223 */ /* 0x000fc80000000100 */
[----:B------:R-:W-:-:S07]  /*0ab0*/  FFMA R9, R0, R11, R9 ;  /* 0x0000000b00097223 */ /* 0x000fce0000000009 */
.L_x_63:
[----:B------:R-:W-:Y:S05]  /*0ac0*/  BSYNC.RECONVERGENT B0 ;  /* 0x0000000000007941 */ /* 0x000fea0003800200 */
.L_x_61:
        /* <DEDUP_REMOVED lines=18> */
.L_x_65:
[----:B------:R-:W-:Y:S01]  /*0bf0*/  FMUL.FTZ R9, R0, R11 ;  /* 0x0000000b00097220 */ /* 0x000fe20000410000 */
[----:B------:R-:W-:-:S03]  /*0c00*/  FMUL.FTZ R11, R11, 0.5 ;  /* 0x3f0000000b0b7820 */ /* 0x000fc60000410000 */
[----:B------:R-:W-:-:S04]  /*0c10*/  FFMA R0, -R9, R9, R0 ;  /* 0x0000000909007223 */ /* 0x000fc80000000100 */
[----:B------:R-:W-:-:S07]  /*0c20*/  FFMA R9, R0, R11, R9 ;  /* 0x0000000b00097223 */ /* 0x000fce0000000009 */
.L_x_66:
[----:B------:R-:W-:Y:S05]  /*0c30*/  BSYNC.RECONVERGENT B0 ;  /* 0x0000000000007941 */ /* 0x000fea0003800200 */
.L_x_64:
        /* <DEDUP_REMOVED lines=18> */
.L_x_68:
[----:B------:R-:W-:Y:S01]  /*0d60*/  FMUL.FTZ R9, R0, R11 ;  /* 0x0000000b00097220 */ /* 0x000fe20000410000 */
[----:B------:R-:W-:-:S03]  /*0d70*/  FMUL.FTZ R11, R11, 0.5 ;  /* 0x3f0000000b0b7820 */ /* 0x000fc60000410000 */
[----:B------:R-:W-:-:S04]  /*0d80*/  FFMA R0, -R9, R9, R0 ;  /* 0x0000000909007223 */ /* 0x000fc80000000100 */
[----:B------:R-:W-:-:S07]  /*0d90*/  FFMA R9, R0, R11, R9 ;  /* 0x0000000b00097223 */ /* 0x000fce0000000009 */
.L_x_69:
[----:B------:R-:W-:Y:S05]  /*0da0*/  BSYNC.RECONVERGENT B0 ;  /* 0x0000000000007941 */ /* 0x000fea0003800200 */
.L_x_67:
        /* <DEDUP_REMOVED lines=17> */
[----:B------:R-:W-:Y:S01]  /*0ec0*/  MOV R0, R9 ;  /* 0x0000000900007202 */ /* 0x000fe20000000f00 */
[----:B------:R-:W-:Y:S06]  /*0ed0*/  BRA `(.L_x_72) ;  /* 0x0000000000107947 */ /* 0x000fec0003800000 */
.L_x_71:
[----:B------:R-:W-:Y:S01]  /*0ee0*/  FMUL.FTZ R3, R0, R5 ;  /* 0x0000000500037220 */ /* 0x000fe20000410000 */
[----:B------:R-:W-:-:S03]  /*0ef0*/  FMUL.FTZ R5, R5, 0.5 ;  /* 0x3f00000005057820 */ /* 0x000fc60000410000 */
[----:B------:R-:W-:-:S04]  /*0f00*/  FFMA R0, -R3, R3, R0 ;  /* 0x0000000303007223 */ /* 0x000fc80000000100 */
[----:B------:R-:W-:-:S07]  /*0f10*/  FFMA R0, R0, R5, R3 ;  /* 0x0000000500007223 */ /* 0x000fce0000000003 */
.L_x_72:
[----:B------:R-:W-:Y:S05]  /*0f20*/  BSYNC.RECONVERGENT B0 ;  /* 0x0000000000007941 */ /* 0x000fea0003800200 */
.L_x_70:
[----:B------:R-:W0:Y:S01]  /*0f30*/  LDC.64 R2, c[0x0][0x388] ;  /* 0x0000e200ff027b82 */ /* 0x000e220000000a00 */
[----:B------:R-:W-:Y:S01]  /*0f40*/  FSETP.GEU.AND P0, PT, R0, R15, PT ;  /* 0x0000000f0000720b */ /* 0x000fe20003f0e000 */
[----:B0-----:R-:W-:-:S03]  /*0f50*/  IMAD.WIDE R4, R4, 0x4, R2 ;  /* 0x0000000404047825 */ /* 0x001fc600078e0202 */
[----:B------:R-:W-:-:S05]  /*0f60*/  SEL R3, R7, 0x9, P0 ;  /* 0x0000000907037807 */ /* 0x000fca0000000000 */
[----:B------:R-:W-:Y:S01]  /*0f70*/  STG.E desc[UR4][R4.64], R3 ;  /* 0x0000000304007986 */ /* 0x000fe2000c101904 */
[----:B------:R-:W-:Y:S05]  /*0f80*/  EXIT ;  /* 0x000000000000794d */ /* 0x000fea0003800000 */
        .weak           $__internal_1_$__cuda_sm20_sqrt_rn_f32_slowpath
        .type           $__internal_1_$__cuda_sm20_sqrt_rn_f32_slowpath,@function
        .size           $__internal_1_$__cuda_sm20_sqrt_rn_f32_slowpath,(.L_x_76 - $__internal_1_$__cuda_sm20_sqrt_rn_f32_slowpath)
$__internal_1_$__cuda_sm20_sqrt_rn_f32_slowpath:
[----:B------:R-:W-:-:S13]  /*0f90*/  LOP3.LUT P0, RZ, R0, 0x7fffffff, RZ, 0xc0, !PT ;  /* 0x7fffffff00ff7812 */ /* 0x000fda000780c0ff */
[----:B------:R-:W-:Y:S01]  /*0fa0*/  @!P0 MOV R9, R0 ;  /* 0x0000000000098202 */ /* 0x000fe20000000f00 */
[----:B------:R-:W-:Y:S06]  /*0fb0*/  @!P0 BRA `(.L_x_73) ;  /* 0x0000000000408947 */ /* 0x000fec0003800000 */
[----:B------:R-:W-:-:S13]  /*0fc0*/  FSETP.GEU.FTZ.AND P0, PT, R0, RZ, PT ;  /* 0x000000ff0000720b */ /* 0x000fda0003f1e000 */
[----:B------:R-:W-:Y:S01]  /*0fd0*/  @!P0 MOV R9, 0x7fffffff ;  /* 0x7fffffff00098802 */ /* 0x000fe20000000f00 */
[----:B------:R-:W-:Y:S06]  /*0fe0*/  @!P0 BRA `(.L_x_73) ;  /* 0x0000000000348947 */ /* 0x000fec0003800000 */
[----:B------:R-:W-:-:S13]  /*0ff0*/  FSETP.GTU.FTZ.AND P0, PT, |R0|, +INF , PT ;  /* 0x7f8000000000780b */ /* 0x000fda0003f1c200 */
[----:B------:R-:W-:Y:S01]  /*1000*/  @P0 FADD.FTZ R9, R0, 1 ;  /* 0x3f80000000090421 */ /* 0x000fe20000010000 */
[----:B------:R-:W-:Y:S06]  /*1010*/  @P0 BRA `(.L_x_73) ;  /* 0x0000000000280947 */ /* 0x000fec0003800000 */
[----:B------:R-:W-:-:S13]  /*1020*/  FSETP.NEU.FTZ.AND P0, PT, |R0|, +INF , PT ;  /* 0x7f8000000000780b */ /* 0x000fda0003f1d200 */
[----:B------:R-:W-:-:S04]  /*1030*/  @P0 FFMA R10, R0, 1.84467440737095516160e+19, RZ ;  /* 0x5f800000000a0823 */ /* 0x000fc800000000ff */
[----:B------:R-:W0:Y:S02]  /*1040*/  @P0 MUFU.RSQ R9, R10 ;  /* 0x0000000a00090308 */ /* 0x000e240000001400 */
[----:B0-----:R-:W-:Y:S01]  /*1050*/  @P0 FMUL.FTZ R3, R10, R9 ;  /* 0x000000090a030220 */ /* 0x001fe20000410000 */
[----:B------:R-:W-:Y:S01]  /*1060*/  @P0 FMUL.FTZ R13, R9, 0.5 ;  /* 0x3f000000090d0820 */ /* 0x000fe20000410000 */
[----:B------:R-:W-:Y:S02]  /*1070*/  @!P0 MOV R9, R0 ;  /* 0x0000000000098202 */ /* 0x000fe40000000f00 */
[----:B------:R-:W-:-:S04]  /*1080*/  @P0 FADD.FTZ R11, -R3, -RZ ;  /* 0x800000ff030b0221 */ /* 0x000fc80000010100 */
[----:B------:R-:W-:-:S04]  /*1090*/  @P0 FFMA R12, R3, R11, R10 ;  /* 0x0000000b030c0223 */ /* 0x000fc8000000000a */
[----:B------:R-:W-:-:S04]  /*10a0*/  @P0 FFMA R12, R12, R13, R3 ;  /* 0x0000000d0c0c0223 */ /* 0x000fc80000000003 */
[----:B------:R-:W-:-:S07]  /*10b0*/  @P0 FMUL.FTZ R9, R12, 2.3283064365386962891e-10 ;  /* 0x2f8000000c090820 */ /* 0x000fce0000410000 */
.L_x_73:
[----:B------:R-:W-:-:S04]  /*10c0*/  HFMA2 R3, -RZ, RZ, 0, 0 ;  /* 0x00000000ff037431 */ /* 0x000fc800000001ff */
[----:B------:R-:W-:Y:S05]  /*10d0*/  RET.REL.NODEC R2 `(_Z23kMeansClusterAssignmentPfPiS_i) ;  /* 0xffffffec02c87950 */ /* 0x000fea0003c3ffff */
.L_x_74:
        /* <DEDUP_REMOVED lines=10> */
.L_x_76:


//--------------------- .nv.shared.reserved.0     --------------------------
	.section	.nv.shared.reserved.0,"aw",@nobits
	.weak		__nv_reservedSMEM_offset_0_alias
	.size		__nv_reservedSMEM_offset_0_alias, 0, 64
	.other		__nv_reservedSMEM_offset_0_alias,@"STO_CUDA_RESERVED_SHARED STV_DEFAULT"
__nv_reservedSMEM_offset_0_alias:
	.zero		0
	.zero		64


//--------------------- .nv.constant0._Z20kMeansCentroidUpdatePfPiS_S0_ii --------------------------
	.section	.nv.constant0._Z20kMeansCentroidUpdatePfPiS_S0_ii,"a",@progbits
	.sectionflags	@""
	.align	4
.nv.constant0._Z20kMeansCentroidUpdatePfPiS_S0_ii:
	.zero		936


//--------------------- .nv.constant0._Z23kMeansClusterAssignmentPfPiS_i --------------------------
	.section	.nv.constant0._Z23kMeansClusterAssignmentPfPiS_i,"a",@progbits
	.sectionflags	@""
	.align	4
.nv.constant0._Z23kMeansClusterAssignmentPfPiS_i:
	.zero		924


//--------------------- SYMBOLS --------------------------

	.type		.nv.reservedSmem.offset0,@object
	.size		.nv.reservedSmem.offset0,0x4
